// auto-generated by cutlass_sweep.gemm — config: {"arch": "sm_90", "cluster_m": 2, "cluster_n": 1, "dtype": "int8", "dtype_b": "int8", "layout": "nt", "stages": 0, "tile_k": 64, "tile_m": 512, "tile_n": 80}
#include "cutlass/cutlass.h"
#include "cutlass/gemm/collective/collective_builder.hpp"
#include "cutlass/gemm/device/gemm_universal_adapter.h"
#include "cutlass/gemm/kernel/gemm_universal.hpp"
#include "cutlass/epilogue/collective/collective_builder.hpp"

using ElemA = int8_t;
using ElemB = int8_t;
using ElemCD = int8_t;
using Acc  = int32_t;
using TileShape    = cute::Shape<cute::_512, cute::_80, cute::_64>;
using ClusterShape = cute::Shape<cute::_2, cute::_1, cute::_1>;

using CollectiveEpilogue = typename cutlass::epilogue::collective::CollectiveBuilder<
    cutlass::arch::Sm90, cutlass::arch::OpClassTensorOp,
    TileShape, ClusterShape,
    cutlass::epilogue::collective::EpilogueTileAuto,
    Acc, Acc,
    ElemCD, cutlass::layout::RowMajor, 128 / cutlass::sizeof_bits<ElemCD>::value,
    ElemCD, cutlass::layout::RowMajor, 128 / cutlass::sizeof_bits<ElemCD>::value,
    cutlass::epilogue::collective::EpilogueScheduleAuto
  >::CollectiveOp;

using CollectiveMainloop = typename cutlass::gemm::collective::CollectiveBuilder<
    cutlass::arch::Sm90, cutlass::arch::OpClassTensorOp,
    ElemA, cutlass::layout::RowMajor, 128 / cutlass::sizeof_bits<ElemA>::value,
    ElemB, cutlass::layout::ColumnMajor, 128 / cutlass::sizeof_bits<ElemB>::value,
    Acc,
    TileShape, ClusterShape,
    cutlass::gemm::collective::StageCountAutoCarveout<static_cast<int>(sizeof(typename CollectiveEpilogue::SharedStorage))>,
    cutlass::gemm::collective::KernelScheduleAuto
  >::CollectiveOp;

using GemmKernel = cutlass::gemm::kernel::GemmUniversal<
    cute::Shape<int,int,int,int>,
    CollectiveMainloop,
    CollectiveEpilogue
>;
using Gemm = cutlass::gemm::device::GemmUniversalAdapter<GemmKernel>;

// Force the device kernel symbol into the cubin without needing a host main.
auto* _anchor = &cutlass::device_kernel<GemmKernel>;


// ===== COMPILED SASS (sm_90a) =====

	.target	sm_90a

	.elftype	@"ET_EXEC"


//--------------------- .note.nv.tkinfo           --------------------------
	.section	.note.nv.tkinfo,"",@"SHT_NOTE"
	.sectionflags	@"SHF_NOTE_NV_TKINFO"
	.tkinfo
        /*0018*/ 	.word	0x00000002
        /*0030*/ 	.string	""
        /*0030*/ 	.string	"ptxas"
        /*0030*/ 	.string	"Cuda compilation tools, release 13.0, V13.0.88"
        /*0030*/ 	.string	"Build cuda_13.0.r13.0/compiler.36424714_0"
        /*0030*/ 	.string	"-arch sm_90a -m 64 "



//--------------------- .note.nv.cuinfo           --------------------------
	.section	.note.nv.cuinfo,"",@"SHT_NOTE"
	.sectionflags	@"SHF_NOTE_NV_CUINFO"
        /*0018*/ 	.short	0x0002
        /*001a*/ 	.short	0x005a
        /*001c*/ 	.short	0x0082
	.zero		2


//--------------------- .nv.info                  --------------------------
	.section	.nv.info,"",@"SHT_CUDA_INFO"
	.align	4


	//----- nvinfo : EIATTR_REGCOUNT
	.align		4
        /*0000*/ 	.byte	0x04, 0x2f
        /*0002*/ 	.short	(.L_15 - .L_14)
	.align		4
.L_14:
        /*0004*/ 	.word	index@(_ZN7cutlass13device_kernelINS_4gemm6kernel13GemmUniversalIN4cute5tupleIJiiiiEEENS1_10collective13CollectiveMmaINS1_34MainloopSm90TmaGmmaWarpSpecializedILi6ENS5_IJNS4_1CILi2EEENSA_ILi1EEESC_EEENS1_35KernelTmaWarpSpecializedCooperativeEEENS5_IJNSA_ILi512EEENSA_ILi80EEENSA_ILi64EEEEEEaNS5_IJlSC_lEEEaSK_NS4_8TiledMMAINS4_8MMA_AtomIJNS4_4SM904GMMA26MMA_64x16x32_S32S8S8_SS_TNEEEENS4_6LayoutISD_NS5_IJSC_NSA_ILi0EEESS_EEEEENS5_IJNS4_10UnderscoreESV_SV_EEEEENS4_13SM90_TMA_LOADENS4_14ComposedLayoutINS4_7SwizzleILi2ELi4ELi3EEENS4_18smem_ptr_flag_bitsILi8EEENSR_INS5_IJNSA_ILi8EEESI_EEENS5_IJSI_SC_EEEEEEEvNS4_8identityENS4_23SM90_TMA_LOAD_MULTICASTES18_vS19_EENS_8epilogue10collective6detail29Sm90TmaWarpSpecializedAdapterINS1D_15DefaultEpilogueIaSK_SK_NS1C_6thread17LinearCombinationIaLi1EiiLNS1H_9ScaleType4KindE0ELNS_15FloatRoundStyleE2EaEENS1_15EpilogueDefaultEEEEEvvEEEEvNT_6ParamsE)
        /*0008*/ 	.word	0x000000a8


	//----- nvinfo : EIATTR_FRAME_SIZE
	.align		4
.L_15:
        /*000c*/ 	.byte	0x04, 0x11
        /*000e*/ 	.short	(.L_17 - .L_16)
	.align		4
.L_16:
        /*0010*/ 	.word	index@(_ZN7cutlass13device_kernelINS_4gemm6kernel13GemmUniversalIN4cute5tupleIJiiiiEEENS1_10collective13CollectiveMmaINS1_34MainloopSm90TmaGmmaWarpSpecializedILi6ENS5_IJNS4_1CILi2EEENSA_ILi1EEESC_EEENS1_35KernelTmaWarpSpecializedCooperativeEEENS5_IJNSA_ILi512EEENSA_ILi80EEENSA_ILi64EEEEEEaNS5_IJlSC_lEEEaSK_NS4_8TiledMMAINS4_8MMA_AtomIJNS4_4SM904GMMA26MMA_64x16x32_S32S8S8_SS_TNEEEENS4_6LayoutISD_NS5_IJSC_NSA_ILi0EEESS_EEEEENS5_IJNS4_10UnderscoreESV_SV_EEEEENS4_13SM90_TMA_LOADENS4_14ComposedLayoutINS4_7SwizzleILi2ELi4ELi3EEENS4_18smem_ptr_flag_bitsILi8EEENSR_INS5_IJNSA_ILi8EEESI_EEENS5_IJSI_SC_EEEEEEEvNS4_8identityENS4_23SM90_TMA_LOAD_MULTICASTES18_vS19_EENS_8epilogue10collective6detail29Sm90TmaWarpSpecializedAdapterINS1D_15DefaultEpilogueIaSK_SK_NS1C_6thread17LinearCombinationIaLi1EiiLNS1H_9ScaleType4KindE0ELNS_15FloatRoundStyleE2EaEENS1_15EpilogueDefaultEEEEEvvEEEEvNT_6ParamsE)
        /*0014*/ 	.word	0x00000000


	//----- nvinfo : EIATTR_MIN_STACK_SIZE
	.align		4
.L_17:
        /*0018*/ 	.byte	0x04, 0x12
        /*001a*/ 	.short	(.L_19 - .L_18)
	.align		4
.L_18:
        /*001c*/ 	.word	index@(_ZN7cutlass13device_kernelINS_4gemm6kernel13GemmUniversalIN4cute5tupleIJiiiiEEENS1_10collective13CollectiveMmaINS1_34MainloopSm90TmaGmmaWarpSpecializedILi6ENS5_IJNS4_1CILi2EEENSA_ILi1EEESC_EEENS1_35KernelTmaWarpSpecializedCooperativeEEENS5_IJNSA_ILi512EEENSA_ILi80EEENSA_ILi64EEEEEEaNS5_IJlSC_lEEEaSK_NS4_8TiledMMAINS4_8MMA_AtomIJNS4_4SM904GMMA26MMA_64x16x32_S32S8S8_SS_TNEEEENS4_6LayoutISD_NS5_IJSC_NSA_ILi0EEESS_EEEEENS5_IJNS4_10UnderscoreESV_SV_EEEEENS4_13SM90_TMA_LOADENS4_14ComposedLayoutINS4_7SwizzleILi2ELi4ELi3EEENS4_18smem_ptr_flag_bitsILi8EEENSR_INS5_IJNSA_ILi8EEESI_EEENS5_IJSI_SC_EEEEEEEvNS4_8identityENS4_23SM90_TMA_LOAD_MULTICASTES18_vS19_EENS_8epilogue10collective6detail29Sm90TmaWarpSpecializedAdapterINS1D_15DefaultEpilogueIaSK_SK_NS1C_6thread17LinearCombinationIaLi1EiiLNS1H_9ScaleType4KindE0ELNS_15FloatRoundStyleE2EaEENS1_15EpilogueDefaultEEEEEvvEEEEvNT_6ParamsE)
        /*0020*/ 	.word	0x00000000
.L_19:


//--------------------- .nv.compat                --------------------------
	.section	.nv.compat,"",@"SHT_CUDA_COMPAT_INFO"
	.align	4
        /*0000*/ 	.byte	0x02, 0x09, 0x01, 0x00, 0x02, 0x02, 0x04, 0x00, 0x02, 0x05, 0x05, 0x00, 0x03, 0x07, 0x01, 0x01
        /*0010*/ 	.byte	0x02, 0x03, 0x01, 0x00, 0x02, 0x06, 0x01, 0x00, 0x04, 0x0b, 0x08, 0x00, 0x00, 0x00, 0x00, 0x00
        /*0020*/ 	.byte	0x00, 0x00, 0x00, 0x00


//--------------------- .nv.info._ZN7cutlass13device_kernelINS_4gemm6kernel13GemmUniversalIN4cute5tupleIJiiiiEEENS1_10collective13CollectiveMmaINS1_34MainloopSm90TmaGmmaWarpSpecializedILi6ENS5_IJNS4_1CILi2EEENSA_ILi1EEESC_EEENS1_35KernelTmaWarpSpecializedCooperativeEEENS5_IJNSA_ILi512EEENSA_ILi80EEENSA_ILi64EEEEEEaNS5_IJlSC_lEEEaSK_NS4_8TiledMMAINS4_8MMA_AtomIJNS4_4SM904GMMA26MMA_64x16x32_S32S8S8_SS_TNEEEENS4_6LayoutISD_NS5_IJSC_NSA_ILi0EEESS_EEEEENS5_IJNS4_10UnderscoreESV_SV_EEEEENS4_13SM90_TMA_LOADENS4_14ComposedLayoutINS4_7SwizzleILi2ELi4ELi3EEENS4_18smem_ptr_flag_bitsILi8EEENSR_INS5_IJNSA_ILi8EEESI_EEENS5_IJSI_SC_EEEEEEEvNS4_8identityENS4_23SM90_TMA_LOAD_MULTICASTES18_vS19_EENS_8epilogue10collective6detail29Sm90TmaWarpSpecializedAdapterINS1D_15DefaultEpilogueIaSK_SK_NS1C_6thread17LinearCombinationIaLi1EiiLNS1H_9ScaleType4KindE0ELNS_15FloatRoundStyleE2EaEENS1_15EpilogueDefaultEEEEEvvEEEEvNT_6ParamsE --------------------------
	.section	.nv.info._ZN7cutlass13device_kernelINS_4gemm6kernel13GemmUniversalIN4cute5tupleIJiiiiEEENS1_10collective13CollectiveMmaINS1_34MainloopSm90TmaGmmaWarpSpecializedILi6ENS5_IJNS4_1CILi2EEENSA_ILi1EEESC_EEENS1_35KernelTmaWarpSpecializedCooperativeEEENS5_IJNSA_ILi512EEENSA_ILi80EEENSA_ILi64EEEEEEaNS5_IJlSC_lEEEaSK_NS4_8TiledMMAINS4_8MMA_AtomIJNS4_4SM904GMMA26MMA_64x16x32_S32S8S8_SS_TNEEEENS4_6LayoutISD_NS5_IJSC_NSA_ILi0EEESS_EEEEENS5_IJNS4_10UnderscoreESV_SV_EEEEENS4_13SM90_TMA_LOADENS4_14ComposedLayoutINS4_7SwizzleILi2ELi4ELi3EEENS4_18smem_ptr_flag_bitsILi8EEENSR_INS5_IJNSA_ILi8EEESI_EEENS5_IJSI_SC_EEEEEEEvNS4_8identityENS4_23SM90_TMA_LOAD_MULTICASTES18_vS19_EENS_8epilogue10collective6detail29Sm90TmaWarpSpecializedAdapterINS1D_15DefaultEpilogueIaSK_SK_NS1C_6thread17LinearCombinationIaLi1EiiLNS1H_9ScaleType4KindE0ELNS_15FloatRoundStyleE2EaEENS1_15EpilogueDefaultEEEEEvvEEEEvNT_6ParamsE,"",@"SHT_CUDA_INFO"
	.sectionflags	@""
	.align	4


	//----- nvinfo : EIATTR_CUDA_API_VERSION
	.align		4
        /*0000*/ 	.byte	0x04, 0x37
        /*0002*/ 	.short	(.L_21 - .L_20)
.L_20:
        /*0004*/ 	.word	0x00000082


	//----- nvinfo : EIATTR_KPARAM_INFO
	.align		4
.L_21:
        /*0008*/ 	.byte	0x04, 0x17
        /*000a*/ 	.short	(.L_23 - .L_22)
.L_22:
        /*000c*/ 	.word	0x00000000
        /*0010*/ 	.short	0x0000
        /*0012*/ 	.short	0x0070
        /*0014*/ 	.byte	0x00, 0xf0, 0x01, 0x10


	//----- nvinfo : EIATTR_SPARSE_MMA_MASK
	.align		4
.L_23:
        /*0018*/ 	.byte	0x03, 0x50
        /*001a*/ 	.short	0x0000


	//----- nvinfo : EIATTR_MAXREG_COUNT
	.align		4
        /*001c*/ 	.byte	0x03, 0x1b
        /*001e*/ 	.short	0x00a8


	//----- nvinfo : EIATTR_NUM_BARRIERS
	.align		4
        /*0020*/ 	.byte	0x02, 0x4c
        /*0022*/ 	.byte	0x01
	.zero		1


	//----- nvinfo : EIATTR_EXTERNS
	.align		4
        /*0024*/ 	.byte	0x04, 0x0f
        /*0026*/ 	.short	(.L_25 - .L_24)


	//   ....[0]....
	.align		4
.L_24:
        /*0028*/ 	.word	index@(__assertfail)


	//----- nvinfo : EIATTR_MERCURY_ISA_VERSION
	.align		4
.L_25:
        /*002c*/ 	.byte	0x03, 0x5f
        /*002e*/ 	.short	0x0101


	//----- nvinfo : EIATTR_INT_WARP_WIDE_INSTR_OFFSETS
	.align		4
        /*0030*/ 	.byte	0x04, 0x31
        /*0032*/ 	.short	(.L_27 - .L_26)


	//   ....[0]....
.L_26:
        /*0034*/ 	.word	0x00000590


	//   ....[1]....
        /*0038*/ 	.word	0x000005b0


	//   ....[2]....
        /*003c*/ 	.word	0x00000740


	//----- nvinfo : EIATTR_COOP_GROUP_MASK_REGIDS
	.align		4
.L_27:
        /*0040*/ 	.byte	0x04, 0x29
        /*0042*/ 	.short	(.L_29 - .L_28)


	//   ....[0]....
.L_28:
        /*0044*/ 	.word	0xffffffff


	//   ....[1]....
        /*0048*/ 	.word	0xffffffff


	//   ....[2]....
        /*004c*/ 	.word	0xffffffff


	//   ....[3]....
        /*0050*/ 	.word	0xffffffff


	//   ....[4]....
        /*0054*/ 	.word	0xffffffff


	//   ....[5]....
        /*0058*/ 	.word	0xffffffff


	//----- nvinfo : EIATTR_COOP_GROUP_INSTR_OFFSETS
	.align		4
.L_29:
        /*005c*/ 	.byte	0x04, 0x28
        /*005e*/ 	.short	(.L_31 - .L_30)


	//   ....[0]....
.L_30:
        /*0060*/ 	.word	0x00000060


	//   ....[1]....
        /*0064*/ 	.word	0x00000070


	//   ....[2]....
        /*0068*/ 	.word	0x00000190


	//   ....[3]....
        /*006c*/ 	.word	0x00000400


	//   ....[4]....
        /*0070*/ 	.word	0x00000870


	//   ....[5]....
        /*0074*/ 	.word	0x00001440


	//----- nvinfo : EIATTR_REG_RECONFIG
	.align		4
.L_31:
        /*0078*/ 	.byte	0x01, 0x54
	.zero		2


	//----- nvinfo : EIATTR_SYSCALL_OFFSETS
	.align		4
        /*007c*/ 	.byte	0x04, 0x46
        /*007e*/ 	.short	(.L_33 - .L_32)


	//   ....[0]....
.L_32:
        /*0080*/ 	.word	0x00001600


	//----- nvinfo : EIATTR_MBARRIER_INSTR_OFFSETS
	.align		4
.L_33:
        /*0084*/ 	.byte	0x04, 0x39
        /*0086*/ 	.short	(.L_35 - .L_34)


	//   ....[0]....
.L_34:
        /*0088*/ 	.word	0x00000310
        /*008c*/ 	.word	0x000000ff
        /*0090*/ 	.word	0x00000000
        /*0094*/ 	.short	0x0100
        /*0096*/ 	.byte	0x08
	.zero		1


	//   ....[1]....
        /*0098*/ 	.word	0x00000320
        /*009c*/ 	.word	0x000000ff
        /*00a0*/ 	.word	0x00000030
        /*00a4*/ 	.short	0x0100
        /*00a6*/ 	.byte	0x08
	.zero		1


	//   ....[2]....
        /*00a8*/ 	.word	0x00000330
        /*00ac*/ 	.word	0x000000ff
        /*00b0*/ 	.word	0x00000008
        /*00b4*/ 	.short	0x0100
        /*00b6*/ 	.byte	0x08
	.zero		1


	//   ....[3]....
        /*00b8*/ 	.word	0x00000340
        /*00bc*/ 	.word	0x000000ff
        /*00c0*/ 	.word	0x00000038
        /*00c4*/ 	.short	0x0100
        /*00c6*/ 	.byte	0x08
	.zero		1


	//   ....[4]....
        /*00c8*/ 	.word	0x00000350
        /*00cc*/ 	.word	0x000000ff
        /*00d0*/ 	.word	0x00000010
        /*00d4*/ 	.short	0x0100
        /*00d6*/ 	.byte	0x08
	.zero		1


	//   ....[5]....
        /*00d8*/ 	.word	0x00000360
        /*00dc*/ 	.word	0x000000ff
        /*00e0*/ 	.word	0x00000040
        /*00e4*/ 	.short	0x0100
        /*00e6*/ 	.byte	0x08
	.zero		1


	//   ....[6]....
        /*00e8*/ 	.word	0x00000370
        /*00ec*/ 	.word	0x000000ff
        /*00f0*/ 	.word	0x00000018
        /*00f4*/ 	.short	0x0100
        /*00f6*/ 	.byte	0x08
	.zero		1


	//   ....[7]....
        /*00f8*/ 	.word	0x00000380
        /*00fc*/ 	.word	0x000000ff
        /*0100*/ 	.word	0x00000048
        /*0104*/ 	.short	0x0100
        /*0106*/ 	.byte	0x08
	.zero		1


	//   ....[8]....
        /*0108*/ 	.word	0x00000390
        /*010c*/ 	.word	0x000000ff
        /*0110*/ 	.word	0x00000020
        /*0114*/ 	.short	0x0100
        /*0116*/ 	.byte	0x08
	.zero		1


	//   ....[9]....
        /*0118*/ 	.word	0x000003a0
        /*011c*/ 	.word	0x000000ff
        /*0120*/ 	.word	0x00000050
        /*0124*/ 	.short	0x0100
        /*0126*/ 	.byte	0x08
	.zero		1


	//   ....[10]....
        /*0128*/ 	.word	0x000003b0
        /*012c*/ 	.word	0x000000ff
        /*0130*/ 	.word	0x00000028
        /*0134*/ 	.short	0x0100
        /*0136*/ 	.byte	0x08
	.zero		1


	//   ....[11]....
        /*0138*/ 	.word	0x000003c0
        /*013c*/ 	.word	0x000000ff
        /*0140*/ 	.word	0x00000058
        /*0144*/ 	.short	0x0100
        /*0146*/ 	.byte	0x08
	.zero		1


	//   ....[12]....
        /*0148*/ 	.word	0x00000780
        /*014c*/ 	.word	0x000000ff
        /*0150*/ 	.word	0x00000070
        /*0154*/ 	.short	0x0100
        /*0156*/ 	.byte	0x06
	.zero		1


	//   ....[13]....
        /*0158*/ 	.word	0x000007e0
        /*015c*/ 	.word	0x000000ff
        /*0160*/ 	.word	0x00000078
        /*0164*/ 	.short	0x0100
        /*0166*/ 	.byte	0x06
	.zero		1


	//   ....[14]....
        /*0168*/ 	.word	0x000016e0
        /*016c*/ 	.word	0x00000003
        /*0170*/ 	.word	0x00000000
        /*0174*/ 	.short	0x010a
        /*0176*/ 	.byte	0x3f
	.zero		1


	//   ....[15]....
        /*0178*/ 	.word	0x00001720
        /*017c*/ 	.word	0x00000003
        /*0180*/ 	.word	0x00000000
        /*0184*/ 	.short	0x010a
        /*0186*/ 	.byte	0x3f
	.zero		1


	//   ....[16]....
        /*0188*/ 	.word	0x00002760
        /*018c*/ 	.word	0x00000004
        /*0190*/ 	.word	0x00000000
        /*0194*/ 	.short	0x010a
        /*0196*/ 	.byte	0x3f
	.zero		1


	//   ....[17]....
        /*0198*/ 	.word	0x000027a0
        /*019c*/ 	.word	0x00000004
        /*01a0*/ 	.word	0x00000000
        /*01a4*/ 	.short	0x010a
        /*01a6*/ 	.byte	0x3f
	.zero		1


	//   ....[18]....
        /*01a8*/ 	.word	0x00003690
        /*01ac*/ 	.word	0x00000004
        /*01b0*/ 	.word	0x00000000
        /*01b4*/ 	.short	0x0101
        /*01b6*/ 	.byte	0x3f
	.zero		1


	//   ....[19]....
        /*01b8*/ 	.word	0x000038a0
        /*01bc*/ 	.word	0x00000000
        /*01c0*/ 	.word	0x00000000
        /*01c4*/ 	.short	0x0101
        /*01c6*/ 	.byte	0x3f
	.zero		1


	//   ....[20]....
        /*01c8*/ 	.word	0x0000d060
        /*01cc*/ 	.word	0x0000000f
        /*01d0*/ 	.word	0x00000030
        /*01d4*/ 	.short	0x010a
        /*01d6*/ 	.byte	0x3f
	.zero		1


	//   ....[21]....
        /*01d8*/ 	.word	0x0000d3f0
        /*01dc*/ 	.word	0x00000006
        /*01e0*/ 	.word	0x00000078
        /*01e4*/ 	.short	0x0101
        /*01e6*/ 	.byte	0x3f
	.zero		1


	//   ....[22]....
        /*01e8*/ 	.word	0x0000db90
        /*01ec*/ 	.word	0x00000007
        /*01f0*/ 	.word	0x00000000
        /*01f4*/ 	.short	0x010a
        /*01f6*/ 	.byte	0x3f
	.zero		1


	//   ....[23]....
        /*01f8*/ 	.word	0x0000dc10
        /*01fc*/ 	.word	0x00000009
        /*0200*/ 	.word	0x00000000
        /*0204*/ 	.short	0x010a
        /*0206*/ 	.byte	0x3f
	.zero		1


	//   ....[24]....
        /*0208*/ 	.word	0x0000dca0
        /*020c*/ 	.word	0x00000006
        /*0210*/ 	.word	0x00000000
        /*0214*/ 	.short	0x010a
        /*0216*/ 	.byte	0x3f
	.zero		1


	//   ....[25]....
        /*0218*/ 	.word	0x0000dd30
        /*021c*/ 	.word	0x00000009
        /*0220*/ 	.word	0x00000000
        /*0224*/ 	.short	0x010a
        /*0226*/ 	.byte	0x3f
	.zero		1


	//   ....[26]....
        /*0228*/ 	.word	0x0000ddc0
        /*022c*/ 	.word	0x00000006
        /*0230*/ 	.word	0x00000000
        /*0234*/ 	.short	0x010a
        /*0236*/ 	.byte	0x3f
	.zero		1


	//   ....[27]....
        /*0238*/ 	.word	0x0000de50
        /*023c*/ 	.word	0x00000003
        /*0240*/ 	.word	0x00000000
        /*0244*/ 	.short	0x010a
        /*0246*/ 	.byte	0x3f
	.zero		1


	//   ....[28]....
        /*0248*/ 	.word	0x0000deb0
        /*024c*/ 	.word	0x00000003
        /*0250*/ 	.word	0x00000000
        /*0254*/ 	.short	0x010a
        /*0256*/ 	.byte	0x3f
	.zero		1


	//   ....[29]....
        /*0258*/ 	.word	0x0000df00
        /*025c*/ 	.word	0x00000004
        /*0260*/ 	.word	0x00000000
        /*0264*/ 	.short	0x010a
        /*0266*/ 	.byte	0x3f
	.zero		1


	//   ....[30]....
        /*0268*/ 	.word	0x0000dfd0
        /*026c*/ 	.word	0x0000000f
        /*0270*/ 	.word	0x00000030
        /*0274*/ 	.short	0x010a
        /*0276*/ 	.byte	0x3f
	.zero		1


	//   ....[31]....
        /*0278*/ 	.word	0x0000e0a0
        /*027c*/ 	.word	0x00000007
        /*0280*/ 	.word	0x00000000
        /*0284*/ 	.short	0x010a
        /*0286*/ 	.byte	0x3f
	.zero		1


	//   ....[32]....
        /*0288*/ 	.word	0x0000e0f0
        /*028c*/ 	.word	0x00000009
        /*0290*/ 	.word	0x00000000
        /*0294*/ 	.short	0x010a
        /*0296*/ 	.byte	0x3f
	.zero		1


	//   ....[33]....
        /*0298*/ 	.word	0x0000e140
        /*029c*/ 	.word	0x00000006
        /*02a0*/ 	.word	0x00000000
        /*02a4*/ 	.short	0x010a
        /*02a6*/ 	.byte	0x3f
	.zero		1


	//   ....[34]....
        /*02a8*/ 	.word	0x0000e190
        /*02ac*/ 	.word	0x00000009
        /*02b0*/ 	.word	0x00000000
        /*02b4*/ 	.short	0x010a
        /*02b6*/ 	.byte	0x3f
	.zero		1


	//   ....[35]....
        /*02b8*/ 	.word	0x0000e1e0
        /*02bc*/ 	.word	0x00000006
        /*02c0*/ 	.word	0x00000000
        /*02c4*/ 	.short	0x010a
        /*02c6*/ 	.byte	0x3f
	.zero		1


	//----- nvinfo : EIATTR_NUM_MBARRIERS
	.align		4
.L_35:
        /*02c8*/ 	.byte	0x03, 0x38
        /*02ca*/ 	.short	0x000e


	//----- nvinfo : EIATTR_EXIT_INSTR_OFFSETS
	.align		4
        /*02cc*/ 	.byte	0x04, 0x1c
        /*02ce*/ 	.short	(.L_37 - .L_36)


	//   ....[0]....
.L_36:
        /*02d0*/ 	.word	0x00000aa0


	//   ....[1]....
        /*02d4*/ 	.word	0x00001330


	//   ....[2]....
        /*02d8*/ 	.word	0x0000c6d0


	//   ....[3]....
        /*02dc*/ 	.word	0x0000ccd0


	//   ....[4]....
        /*02e0*/ 	.word	0x0000dea0


	//----- nvinfo : EIATTR_MAX_THREADS
	.align		4
.L_37:
        /*02e4*/ 	.byte	0x04, 0x05
        /*02e6*/ 	.short	(.L_39 - .L_38)
.L_38:
        /*02e8*/ 	.word	0x00000180
        /*02ec*/ 	.word	0x00000001
        /*02f0*/ 	.word	0x00000001


	//----- nvinfo : EIATTR_CRS_STACK_SIZE
	.align		4
.L_39:
        /*02f4*/ 	.byte	0x04, 0x1e
        /*02f6*/ 	.short	(.L_41 - .L_40)
.L_40:
        /*02f8*/ 	.word	0x00000000


	//----- nvinfo : EIATTR_CBANK_PARAM_SIZE
	.align		4
.L_41:
        /*02fc*/ 	.byte	0x03, 0x19
        /*02fe*/ 	.short	0x0470


	//----- nvinfo : EIATTR_PARAM_CBANK
	.align		4
        /*0300*/ 	.byte	0x04, 0x0a
        /*0302*/ 	.short	(.L_43 - .L_42)
	.align		4
.L_42:
        /*0304*/ 	.word	index@(.nv.constant0._ZN7cutlass13device_kernelINS_4gemm6kernel13GemmUniversalIN4cute5tupleIJiiiiEEENS1_10collective13CollectiveMmaINS1_34MainloopSm90TmaGmmaWarpSpecializedILi6ENS5_IJNS4_1CILi2EEENSA_ILi1EEESC_EEENS1_35KernelTmaWarpSpecializedCooperativeEEENS5_IJNSA_ILi512EEENSA_ILi80EEENSA_ILi64EEEEEEaNS5_IJlSC_lEEEaSK_NS4_8TiledMMAINS4_8MMA_AtomIJNS4_4SM904GMMA26MMA_64x16x32_S32S8S8_SS_TNEEEENS4_6LayoutISD_NS5_IJSC_NSA_ILi0EEESS_EEEEENS5_IJNS4_10UnderscoreESV_SV_EEEEENS4_13SM90_TMA_LOADENS4_14ComposedLayoutINS4_7SwizzleILi2ELi4ELi3EEENS4_18smem_ptr_flag_bitsILi8EEENSR_INS5_IJNSA_ILi8EEESI_EEENS5_IJSI_SC_EEEEEEEvNS4_8identityENS4_23SM90_TMA_LOAD_MULTICASTES18_vS19_EENS_8epilogue10collective6detail29Sm90TmaWarpSpecializedAdapterINS1D_15DefaultEpilogueIaSK_SK_NS1C_6thread17LinearCombinationIaLi1EiiLNS1H_9ScaleType4KindE0ELNS_15FloatRoundStyleE2EaEENS1_15EpilogueDefaultEEEEEvvEEEEvNT_6ParamsE)
        /*0308*/ 	.short	0x0210
        /*030a*/ 	.short	0x0470


	//----- nvinfo : EIATTR_SW_WAR
	.align		4
.L_43:
        /*030c*/ 	.byte	0x04, 0x36
        /*030e*/ 	.short	(.L_45 - .L_44)
.L_44:
        /*0310*/ 	.word	0x00000008
.L_45:


//--------------------- .nv.callgraph             --------------------------
	.section	.nv.callgraph,"",@"SHT_CUDA_CALLGRAPH"
	.align	4
	.sectionentsize	8
	.align		4
        /*0000*/ 	.word	0x00000000
	.align		4
        /*0004*/ 	.word	0xffffffff
	.align		4
        /*0008*/ 	.word	index@(_ZN7cutlass13device_kernelINS_4gemm6kernel13GemmUniversalIN4cute5tupleIJiiiiEEENS1_10collective13CollectiveMmaINS1_34MainloopSm90TmaGmmaWarpSpecializedILi6ENS5_IJNS4_1CILi2EEENSA_ILi1EEESC_EEENS1_35KernelTmaWarpSpecializedCooperativeEEENS5_IJNSA_ILi512EEENSA_ILi80EEENSA_ILi64EEEEEEaNS5_IJlSC_lEEEaSK_NS4_8TiledMMAINS4_8MMA_AtomIJNS4_4SM904GMMA26MMA_64x16x32_S32S8S8_SS_TNEEEENS4_6LayoutISD_NS5_IJSC_NSA_ILi0EEESS_EEEEENS5_IJNS4_10UnderscoreESV_SV_EEEEENS4_13SM90_TMA_LOADENS4_14ComposedLayoutINS4_7SwizzleILi2ELi4ELi3EEENS4_18smem_ptr_flag_bitsILi8EEENSR_INS5_IJNSA_ILi8EEESI_EEENS5_IJSI_SC_EEEEEEEvNS4_8identityENS4_23SM90_TMA_LOAD_MULTICASTES18_vS19_EENS_8epilogue10collective6detail29Sm90TmaWarpSpecializedAdapterINS1D_15DefaultEpilogueIaSK_SK_NS1C_6thread17LinearCombinationIaLi1EiiLNS1H_9ScaleType4KindE0ELNS_15FloatRoundStyleE2EaEENS1_15EpilogueDefaultEEEEEvvEEEEvNT_6ParamsE)
	.align		4
        /*000c*/ 	.word	index@(__assertfail)
	.align		4
        /*0010*/ 	.word	0x00000000
	.align		4
        /*0014*/ 	.word	0xfffffffe
	.align		4
        /*0018*/ 	.word	0x00000000
	.align		4
        /*001c*/ 	.word	0xfffffffd
	.align		4
        /*0020*/ 	.word	0x00000000
	.align		4
        /*0024*/ 	.word	0xfffffffc


//--------------------- .nv.constant4             --------------------------
	.section	.nv.constant4,"a",@progbits
	.align	8
	.align		8
.nv.constant4:
        /*0000*/ 	.dword	__assertfail
	.align		8
        /*0008*/ 	.dword	__unnamed_1
	.align		8
        /*0010*/ 	.dword	_ZN39_INTERNAL_a5e55456_4_k_cu_bab5711b_35634cuda3std3__45__cpo5beginE
	.align		8
        /*0018*/ 	.dword	_ZN39_INTERNAL_a5e55456_4_k_cu_bab5711b_35634cuda3std3__45__cpo3endE
	.align		8
        /*0020*/ 	.dword	_ZN39_INTERNAL_a5e55456_4_k_cu_bab5711b_35634cuda3std3__45__cpo6cbeginE
	.align		8
        /*0028*/ 	.dword	_ZN39_INTERNAL_a5e55456_4_k_cu_bab5711b_35634cuda3std3__45__cpo4cendE
	.align		8
        /*0030*/ 	.dword	_ZN39_INTERNAL_a5e55456_4_k_cu_bab5711b_35634cuda3std3__441_GLOBAL__N__a5e55456_4_k_cu_bab5711b_35636ignoreE
	.align		8
        /*0038*/ 	.dword	_ZN39_INTERNAL_a5e55456_4_k_cu_bab5711b_35634cuda3std3__419piecewise_constructE
	.align		8
        /*0040*/ 	.dword	_ZN39_INTERNAL_a5e55456_4_k_cu_bab5711b_35634cuda3std3__48in_placeE
	.align		8
        /*0048*/ 	.dword	_ZN39_INTERNAL_a5e55456_4_k_cu_bab5711b_35634cuda3std6ranges3__45__cpo4swapE
	.align		8
        /*0050*/ 	.dword	_ZN39_INTERNAL_a5e55456_4_k_cu_bab5711b_35634cuda3std6ranges3__45__cpo9iter_moveE
	.align		8
        /*0058*/ 	.dword	_ZN39_INTERNAL_a5e55456_4_k_cu_bab5711b_35634cute7productE
	.align		8
        /*0060*/ 	.dword	_ZN39_INTERNAL_a5e55456_4_k_cu_bab5711b_35634cute1_E
	.align		8
        /*0068*/ 	.dword	$str$22
	.align		8
        /*0070*/ 	.dword	$str$23


//--------------------- .text._ZN7cutlass13device_kernelINS_4gemm6kernel13GemmUniversalIN4cute5tupleIJiiiiEEENS1_10collective13CollectiveMmaINS1_34MainloopSm90TmaGmmaWarpSpecializedILi6ENS5_IJNS4_1CILi2EEENSA_ILi1EEESC_EEENS1_35KernelTmaWarpSpecializedCooperativeEEENS5_IJNSA_ILi512EEENSA_ILi80EEENSA_ILi64EEEEEEaNS5_IJlSC_lEEEaSK_NS4_8TiledMMAINS4_8MMA_AtomIJNS4_4SM904GMMA26MMA_64x16x32_S32S8S8_SS_TNEEEENS4_6LayoutISD_NS5_IJSC_NSA_ILi0EEESS_EEEEENS5_IJNS4_10UnderscoreESV_SV_EEEEENS4_13SM90_TMA_LOADENS4_14ComposedLayoutINS4_7SwizzleILi2ELi4ELi3EEENS4_18smem_ptr_flag_bitsILi8EEENSR_INS5_IJNSA_ILi8EEESI_EEENS5_IJSI_SC_EEEEEEEvNS4_8identityENS4_23SM90_TMA_LOAD_MULTICASTES18_vS19_EENS_8epilogue10collective6detail29Sm90TmaWarpSpecializedAdapterINS1D_15DefaultEpilogueIaSK_SK_NS1C_6thread17LinearCombinationIaLi1EiiLNS1H_9ScaleType4KindE0ELNS_15FloatRoundStyleE2EaEENS1_15EpilogueDefaultEEEEEvvEEEEvNT_6ParamsE --------------------------
	.section	.text._ZN7cutlass13device_kernelINS_4gemm6kernel13GemmUniversalIN4cute5tupleIJiiiiEEENS1_10collective13CollectiveMmaINS1_34MainloopSm90TmaGmmaWarpSpecializedILi6ENS5_IJNS4_1CILi2EEENSA_ILi1EEESC_EEENS1_35KernelTmaWarpSpecializedCooperativeEEENS5_IJNSA_ILi512EEENSA_ILi80EEENSA_ILi64EEEEEEaNS5_IJlSC_lEEEaSK_NS4_8TiledMMAINS4_8MMA_AtomIJNS4_4SM904GMMA26MMA_64x16x32_S32S8S8_SS_TNEEEENS4_6LayoutISD_NS5_IJSC_NSA_ILi0EEESS_EEEEENS5_IJNS4_10UnderscoreESV_SV_EEEEENS4_13SM90_TMA_LOADENS4_14ComposedLayoutINS4_7SwizzleILi2ELi4ELi3EEENS4_18smem_ptr_flag_bitsILi8EEENSR_INS5_IJNSA_ILi8EEESI_EEENS5_IJSI_SC_EEEEEEEvNS4_8identityENS4_23SM90_TMA_LOAD_MULTICASTES18_vS19_EENS_8epilogue10collective6detail29Sm90TmaWarpSpecializedAdapterINS1D_15DefaultEpilogueIaSK_SK_NS1C_6thread17LinearCombinationIaLi1EiiLNS1H_9ScaleType4KindE0ELNS_15FloatRoundStyleE2EaEENS1_15EpilogueDefaultEEEEEvvEEEEvNT_6ParamsE,"ax",@progbits
	.align	128
.text._ZN7cutlass13device_kernelINS_4gemm6kernel13GemmUniversalIN4cute5tupleIJiiiiEEENS1_10collective13CollectiveMmaINS1_34MainloopSm90TmaGmmaWarpSpecializedILi6ENS5_IJNS4_1CILi2EEENSA_ILi1EEESC_EEENS1_35KernelTmaWarpSpecializedCooperativeEEENS5_IJNSA_ILi512EEENSA_ILi80EEENSA_ILi64EEEEEEaNS5_IJlSC_lEEEaSK_NS4_8TiledMMAINS4_8MMA_AtomIJNS4_4SM904GMMA26MMA_64x16x32_S32S8S8_SS_TNEEEENS4_6LayoutISD_NS5_IJSC_NSA_ILi0EEESS_EEEEENS5_IJNS4_10UnderscoreESV_SV_EEEEENS4_13SM90_TMA_LOADENS4_14ComposedLayoutINS4_7SwizzleILi2ELi4ELi3EEENS4_18smem_ptr_flag_bitsILi8EEENSR_INS5_IJNSA_ILi8EEESI_EEENS5_IJSI_SC_EEEEEEEvNS4_8identityENS4_23SM90_TMA_LOAD_MULTICASTES18_vS19_EENS_8epilogue10collective6detail29Sm90TmaWarpSpecializedAdapterINS1D_15DefaultEpilogueIaSK_SK_NS1C_6thread17LinearCombinationIaLi1EiiLNS1H_9ScaleType4KindE0ELNS_15FloatRoundStyleE2EaEENS1_15EpilogueDefaultEEEEEvvEEEEvNT_6ParamsE:
        .type           _ZN7cutlass13device_kernelINS_4gemm6kernel13GemmUniversalIN4cute5tupleIJiiiiEEENS1_10collective13CollectiveMmaINS1_34MainloopSm90TmaGmmaWarpSpecializedILi6ENS5_IJNS4_1CILi2EEENSA_ILi1EEESC_EEENS1_35KernelTmaWarpSpecializedCooperativeEEENS5_IJNSA_ILi512EEENSA_ILi80EEENSA_ILi64EEEEEEaNS5_IJlSC_lEEEaSK_NS4_8TiledMMAINS4_8MMA_AtomIJNS4_4SM904GMMA26MMA_64x16x32_S32S8S8_SS_TNEEEENS4_6LayoutISD_NS5_IJSC_NSA_ILi0EEESS_EEEEENS5_IJNS4_10UnderscoreESV_SV_EEEEENS4_13SM90_TMA_LOADENS4_14ComposedLayoutINS4_7SwizzleILi2ELi4ELi3EEENS4_18smem_ptr_flag_bitsILi8EEENSR_INS5_IJNSA_ILi8EEESI_EEENS5_IJSI_SC_EEEEEEEvNS4_8identityENS4_23SM90_TMA_LOAD_MULTICASTES18_vS19_EENS_8epilogue10collective6detail29Sm90TmaWarpSpecializedAdapterINS1D_15DefaultEpilogueIaSK_SK_NS1C_6thread17LinearCombinationIaLi1EiiLNS1H_9ScaleType4KindE0ELNS_15FloatRoundStyleE2EaEENS1_15EpilogueDefaultEEEEEvvEEEEvNT_6ParamsE,@function
        .size           _ZN7cutlass13device_kernelINS_4gemm6kernel13GemmUniversalIN4cute5tupleIJiiiiEEENS1_10collective13CollectiveMmaINS1_34MainloopSm90TmaGmmaWarpSpecializedILi6ENS5_IJNS4_1CILi2EEENSA_ILi1EEESC_EEENS1_35KernelTmaWarpSpecializedCooperativeEEENS5_IJNSA_ILi512EEENSA_ILi80EEENSA_ILi64EEEEEEaNS5_IJlSC_lEEEaSK_NS4_8TiledMMAINS4_8MMA_AtomIJNS4_4SM904GMMA26MMA_64x16x32_S32S8S8_SS_TNEEEENS4_6LayoutISD_NS5_IJSC_NSA_ILi0EEESS_EEEEENS5_IJNS4_10UnderscoreESV_SV_EEEEENS4_13SM90_TMA_LOADENS4_14ComposedLayoutINS4_7SwizzleILi2ELi4ELi3EEENS4_18smem_ptr_flag_bitsILi8EEENSR_INS5_IJNSA_ILi8EEESI_EEENS5_IJSI_SC_EEEEEEEvNS4_8identityENS4_23SM90_TMA_LOAD_MULTICASTES18_vS19_EENS_8epilogue10collective6detail29Sm90TmaWarpSpecializedAdapterINS1D_15DefaultEpilogueIaSK_SK_NS1C_6thread17LinearCombinationIaLi1EiiLNS1H_9ScaleType4KindE0ELNS_15FloatRoundStyleE2EaEENS1_15EpilogueDefaultEEEEEvvEEEEvNT_6ParamsE,(.L_x_111 - _ZN7cutlass13device_kernelINS_4gemm6kernel13GemmUniversalIN4cute5tupleIJiiiiEEENS1_10collective13CollectiveMmaINS1_34MainloopSm90TmaGmmaWarpSpecializedILi6ENS5_IJNS4_1CILi2EEENSA_ILi1EEESC_EEENS1_35KernelTmaWarpSpecializedCooperativeEEENS5_IJNSA_ILi512EEENSA_ILi80EEENSA_ILi64EEEEEEaNS5_IJlSC_lEEEaSK_NS4_8TiledMMAINS4_8MMA_AtomIJNS4_4SM904GMMA26MMA_64x16x32_S32S8S8_SS_TNEEEENS4_6LayoutISD_NS5_IJSC_NSA_ILi0EEESS_EEEEENS5_IJNS4_10UnderscoreESV_SV_EEEEENS4_13SM90_TMA_LOADENS4_14ComposedLayoutINS4_7SwizzleILi2ELi4ELi3EEENS4_18smem_ptr_flag_bitsILi8EEENSR_INS5_IJNSA_ILi8EEESI_EEENS5_IJSI_SC_EEEEEEEvNS4_8identityENS4_23SM90_TMA_LOAD_MULTICASTES18_vS19_EENS_8epilogue10collective6detail29Sm90TmaWarpSpecializedAdapterINS1D_15DefaultEpilogueIaSK_SK_NS1C_6thread17LinearCombinationIaLi1EiiLNS1H_9ScaleType4KindE0ELNS_15FloatRoundStyleE2EaEENS1_15EpilogueDefaultEEEEEvvEEEEvNT_6ParamsE)
        .other          _ZN7cutlass13device_kernelINS_4gemm6kernel13GemmUniversalIN4cute5tupleIJiiiiEEENS1_10collective13CollectiveMmaINS1_34MainloopSm90TmaGmmaWarpSpecializedILi6ENS5_IJNS4_1CILi2EEENSA_ILi1EEESC_EEENS1_35KernelTmaWarpSpecializedCooperativeEEENS5_IJNSA_ILi512EEENSA_ILi80EEENSA_ILi64EEEEEEaNS5_IJlSC_lEEEaSK_NS4_8TiledMMAINS4_8MMA_AtomIJNS4_4SM904GMMA26MMA_64x16x32_S32S8S8_SS_TNEEEENS4_6LayoutISD_NS5_IJSC_NSA_ILi0EEESS_EEEEENS5_IJNS4_10UnderscoreESV_SV_EEEEENS4_13SM90_TMA_LOADENS4_14ComposedLayoutINS4_7SwizzleILi2ELi4ELi3EEENS4_18smem_ptr_flag_bitsILi8EEENSR_INS5_IJNSA_ILi8EEESI_EEENS5_IJSI_SC_EEEEEEEvNS4_8identityENS4_23SM90_TMA_LOAD_MULTICASTES18_vS19_EENS_8epilogue10collective6detail29Sm90TmaWarpSpecializedAdapterINS1D_15DefaultEpilogueIaSK_SK_NS1C_6thread17LinearCombinationIaLi1EiiLNS1H_9ScaleType4KindE0ELNS_15FloatRoundStyleE2EaEENS1_15EpilogueDefaultEEEEEvvEEEEvNT_6ParamsE,@"STO_CUDA_ENTRY STV_DEFAULT"
_ZN7cutlass13device_kernelINS_4gemm6kernel13GemmUniversalIN4cute5tupleIJiiiiEEENS1_10collective13CollectiveMmaINS1_34MainloopSm90TmaGmmaWarpSpecializedILi6ENS5_IJNS4_1CILi2EEENSA_ILi1EEESC_EEENS1_35KernelTmaWarpSpecializedCooperativeEEENS5_IJNSA_ILi512EEENSA_ILi80EEENSA_ILi64EEEEEEaNS5_IJlSC_lEEEaSK_NS4_8TiledMMAINS4_8MMA_AtomIJNS4_4SM904GMMA26MMA_64x16x32_S32S8S8_SS_TNEEEENS4_6LayoutISD_NS5_IJSC_NSA_ILi0EEESS_EEEEENS5_IJNS4_10UnderscoreESV_SV_EEEEENS4_13SM90_TMA_LOADENS4_14ComposedLayoutINS4_7SwizzleILi2ELi4ELi3EEENS4_18smem_ptr_flag_bitsILi8EEENSR_INS5_IJNSA_ILi8EEESI_EEENS5_IJSI_SC_EEEEEEEvNS4_8identityENS4_23SM90_TMA_LOAD_MULTICASTES18_vS19_EENS_8epilogue10collective6detail29Sm90TmaWarpSpecializedAdapterINS1D_15DefaultEpilogueIaSK_SK_NS1C_6thread17LinearCombinationIaLi1EiiLNS1H_9ScaleType4KindE0ELNS_15FloatRoundStyleE2EaEENS1_15EpilogueDefaultEEEEEvvEEEEvNT_6ParamsE:
[----:B------:R-:W0:Y:S01]  /*0000*/  LDC R1, c[0x0][0x28] ;  /* 0x00000a00ff017b82 */ /* 0x000e220000000800 */
[----:B------:R-:W1:Y:S01]  /*0010*/  S2R R2, SR_TID.X ;  /* 0x0000000000027919 */ /* 0x000e620000002100 */
[----:B------:R-:W-:Y:S01]  /*0020*/  ELECT P0, URZ, PT ;  /* 0x00000000003f782f */ /* 0x000fe20003800000 */
[----:B------:R-:W-:Y:S01]  /*0030*/  BSSY B0, `(.L_x_0) ;  /* 0x0000015000007945 */ /* 0x000fe20003800000 */
[--C-:B-1----:R-:W-:Y:S02]  /*0040*/  SHF.R.U32.HI R0, RZ, 0x5, R2.reuse ;  /* 0x00000005ff007819 */ /* 0x102fe40000011602 */
[----:B------:R-:W-:-:S03]  /*0050*/  SHF.R.U32.HI R3, RZ, 0x7, R2 ;  /* 0x00000007ff037819 */ /* 0x000fc60000011602 */
[----:B------:R-:W1:Y:S04]  /*0060*/  SHFL.IDX PT, R4, R0, RZ, 0x1f ;  /* 0x00001fff00047589 */ /* 0x000e6800000e0000 */
[----:B------:R-:W2:Y:S01]  /*0070*/  SHFL.IDX PT, R3, R3, RZ, 0x1f ;  /* 0x00001fff03037589 */ /* 0x000ea200000e0000 */
[----:B-1----:R-:W-:Y:S02]  /*0080*/  R2UR UR9, R4 ;  /* 0x00000000040972ca */ /* 0x002fe400000e0000 */
[----:B--2---:R-:W-:-:S11]  /*0090*/  R2UR UR5, R3 ;  /* 0x00000000030572ca */ /* 0x004fd600000e0000 */
[----:B------:R-:W-:Y:S02]  /*00a0*/  USHF.R.S32.HI UR4, URZ, 0x1f, UR9 ;  /* 0x0000001f3f047899 */ /* 0x000fe40008011409 */
[----:B------:R-:W-:Y:S02]  /*00b0*/  ISETP.NE.OR P0, PT, RZ, UR9, !P0 ;  /* 0x00000009ff007c0c */ /* 0x000fe4000c705670 */
[----:B------:R-:W-:-:S04]  /*00c0*/  ULEA.HI UR4, UR4, UR9, URZ, 0x2 ;  /* 0x0000000904047291 */ /* 0x000fc8000f8f103f */
[----:B------:R-:W-:-:S04]  /*00d0*/  ULOP3.LUT UR4, UR4, 0xfffffffc, URZ, 0xc0, !UPT ;  /* 0xfffffffc04047892 */ /* 0x000fc8000f8ec03f */
[----:B------:R-:W-:-:S03]  /*00e0*/  UIADD3 UR9, UR9, -UR4, URZ ;  /* 0x8000000409097290 */ /* 0x000fc6000fffe03f */
[----:B0-----:R-:W-:Y:S09]  /*00f0*/  @P0 BRA `(.L_x_1) ;  /* 0x0000000000200947 */ /* 0x001ff20003800000 */
[----:B------:R-:W-:Y:S02]  /*0100*/  ULDC.64 UR6, c[0x0][0x198] ;  /* 0x0000660000067ab9 */ /* 0x000fe40000000a00 */
[----:B------:R-:W-:Y:S02]  /*0110*/  UIADD3 UR10, UP0, UR6, 0xf0, URZ ;  /* 0x000000f0060a7890 */ /* 0x000fe4000ff1e03f */
[----:B------:R-:W-:Y:S02]  /*0120*/  UIADD3 UR6, UP1, UR6, 0x1f0, URZ ;  /* 0x000001f006067890 */ /* 0x000fe4000ff3e03f */
[----:B------:R-:W-:Y:S02]  /*0130*/  UIADD3.X UR11, URZ, UR7, URZ, UP0, !UPT ;  /* 0x000000073f0b7290 */ /* 0x000fe400087fe43f */
[----:B------:R-:W-:-:S07]  /*0140*/  UIADD3.X UR7, URZ, UR7, URZ, UP1, !UPT ;  /* 0x000000073f077290 */ /* 0x000fce0008ffe43f */
[----:B------:R0:W-:Y:S02]  /*0150*/  UTMACCTL.PF [UR10] ;  /* 0x000000000a0079b9 */ /* 0x0001e40008040000 */
[----:B------:R0:W-:Y:S02]  /*0160*/  UTMACCTL.PF [UR6] ;  /* 0x00000000060079b9 */ /* 0x0001e40008040000 */
[----:B0-----:R-:W-:Y:S01]  /*0170*/  NOP ;  /* 0x0000000000007918 */ /* 0x001fe20000000000 */
.L_x_1:
[----:B------:R-:W-:Y:S05]  /*0180*/  BSYNC B0 ;  /* 0x0000000000007941 */ /* 0x000fea0003800000 */
.L_x_0:
[----:B------:R-:W0:Y:S01]  /*0190*/  SHFL.IDX PT, R3, R0, RZ, 0x1f ;  /* 0x00001fff00037589 */ /* 0x000e2200000e0000 */
[----:B------:R-:W-:Y:S01]  /*01a0*/  UISETP.NE.AND UP0, UPT, UR9, 0x3, UPT ;  /* 0x000000030900788c */ /* 0x000fe2000bf05270 */
[----:B------:R-:W-:Y:S01]  /*01b0*/  ISETP.NE.AND P1, PT, RZ, UR5, PT ;  /* 0x00000005ff007c0c */ /* 0x000fe2000bf25270 */
[----:B------:R-:W-:Y:S02]  /*01c0*/  UIADD3 UR16, UR5, -0x1, URZ ;  /* 0xffffffff05107890 */ /* 0x000fe4000fffe03f */
[----:B------:R-:W-:Y:S02]  /*01d0*/  UISETP.EQ.OR UP0, UPT, UR9, URZ, !UP0 ;  /* 0x0000003f0900728c */ /* 0x000fe4000c702670 */
[----:B------:R-:W-:Y:S02]  /*01e0*/  UISETP.GE.U32.AND UP1, UPT, UR16, 0x2, UPT ;  /* 0x000000021000788c */ /* 0x000fe4000bf26070 */
[----:B------:R-:W-:-:S04]  /*01f0*/  UISETP.EQ.AND UP0, UPT, UR5, URZ, UP0 ;  /* 0x0000003f0500728c */ /* 0x000fc80008702270 */
[----:B------:R-:W-:-:S04]  /*0200*/  USEL UR38, URZ, 0x1, !UP0 ;  /* 0x000000013f267887 */ /* 0x000fc8000c000000 */
[----:B------:R-:W-:Y:S01]  /*0210*/  USEL UR38, UR38, 0x2, UP1 ;  /* 0x0000000226267887 */ /* 0x000fe20008800000 */
[----:B0-----:R-:W-:-:S13]  /*0220*/  ISETP.NE.AND P0, PT, R3, RZ, PT ;  /* 0x000000ff0300720c */ /* 0x001fda0003f05270 */
[----:B------:R-:W-:Y:S05]  /*0230*/  @P0 BRA `(.L_x_2) ;  /* 0x0000000000680947 */ /* 0x000fea0003800000 */
[----:B------:R-:W0:Y:S01]  /*0240*/  S2UR UR8, SR_CgaCtaId ;  /* 0x00000000000879c3 */ /* 0x000e220000008800 */
[----:B------:R-:W-:Y:S01]  /*0250*/  UMOV UR4, 0x400 ;  /* 0x0000040000047882 */ /* 0x000fe20000000000 */
[----:B------:R-:W-:Y:S01]  /*0260*/  UMOV UR5, 0x1 ;  /* 0x0000000100057882 */ /* 0x000fe20000000000 */
[----:B------:R-:W-:Y:S01]  /*0270*/  UMOV UR6, 0x4 ;  /* 0x0000000400067882 */ /* 0x000fe20000000000 */
[----:B------:R-:W-:Y:S01]  /*0280*/  ELECT P0, URZ, PT ;  /* 0x00000000003f782f */ /* 0x000fe20003800000 */
[----:B------:R-:W-:-:S04]  /*0290*/  UIADD3 UR6, -UR6, 0x100000, URZ ;  /* 0x0010000006067890 */ /* 0x000fc8000fffe13f */
[----:B------:R-:W-:Y:S02]  /*02a0*/  USHF.L.U32 UR7, UR6, 0xb, URZ ;  /* 0x0000000b06077899 */ /* 0x000fe4000800063f */
[----:B------:R-:W-:Y:S02]  /*02b0*/  USHF.L.U32 UR6, UR6, 0x1, URZ ;  /* 0x0000000106067899 */ /* 0x000fe4000800063f */
[----:B0-----:R-:W-:Y:S02]  /*02c0*/  ULEA UR8, UR8, UR4, 0x18 ;  /* 0x0000000408087291 */ /* 0x001fe4000f8ec03f */
[----:B------:R-:W-:-:S04]  /*02d0*/  UIADD3 UR4, -UR5, 0x100000, URZ ;  /* 0x0010000005047890 */ /* 0x000fc8000fffe13f */
[----:B------:R-:W-:Y:S02]  /*02e0*/  USHF.L.U32 UR5, UR4, 0xb, URZ ;  /* 0x0000000b04057899 */ /* 0x000fe4000800063f */
[----:B------:R-:W-:Y:S01]  /*02f0*/  USHF.L.U32 UR4, UR4, 0x1, URZ ;  /* 0x0000000104047899 */ /* 0x000fe2000800063f */
[----:B------:R-:W0:Y:S11]  /*0300*/  FENCE.VIEW.ASYNC.S ;  /* 0x00000000000073c6 */ /* 0x000e360000000000 */
[----:B0-----:R0:W1:Y:S01]  /*0310*/  SYNCS.EXCH.64 URZ, [UR8], UR4 ;  /* 0x00000004083f75b2 */ /* 0x0010620008000100 */
[----:B------:R0:W2:Y:S01]  /*0320*/  SYNCS.EXCH.64 URZ, [UR8+0x30], UR6 ;  /* 0x00003006083f75b2 */ /* 0x0000a20008000100 */
[----:B------:R0:W3:Y:S01]  /*0330*/  SYNCS.EXCH.64 URZ, [UR8+0x8], UR4 ;  /* 0x00000804083f75b2 */ /* 0x0000e20008000100 */
[----:B------:R0:W4:Y:S01]  /*0340*/  SYNCS.EXCH.64 URZ, [UR8+0x38], UR6 ;  /* 0x00003806083f75b2 */ /* 0x0001220008000100 */
[----:B------:R0:W0:Y:S01]  /*0350*/  SYNCS.EXCH.64 URZ, [UR8+0x10], UR4 ;  /* 0x00001004083f75b2 */ /* 0x0000220008000100 */
[----:B------:R0:W0:Y:S01]  /*0360*/  SYNCS.EXCH.64 URZ, [UR8+0x40], UR6 ;  /* 0x00004006083f75b2 */ /* 0x0000220008000100 */
[----:B------:R0:W0:Y:S01]  /*0370*/  SYNCS.EXCH.64 URZ, [UR8+0x18], UR4 ;  /* 0x00001804083f75b2 */ /* 0x0000220008000100 */
[----:B------:R0:W0:Y:S01]  /*0380*/  SYNCS.EXCH.64 URZ, [UR8+0x48], UR6 ;  /* 0x00004806083f75b2 */ /* 0x0000220008000100 */
[----:B------:R0:W0:Y:S01]  /*0390*/  SYNCS.EXCH.64 URZ, [UR8+0x20], UR4 ;  /* 0x00002004083f75b2 */ /* 0x0000220008000100 */
[----:B------:R0:W0:Y:S01]  /*03a0*/  SYNCS.EXCH.64 URZ, [UR8+0x50], UR6 ;  /* 0x00005006083f75b2 */ /* 0x0000220008000100 */
[----:B------:R0:W0:Y:S01]  /*03b0*/  SYNCS.EXCH.64 URZ, [UR8+0x28], UR4 ;  /* 0x00002804083f75b2 */ /* 0x0000220008000100 */
[----:B------:R0:W0:Y:S01]  /*03c0*/  SYNCS.EXCH.64 URZ, [UR8+0x58], UR6 ;  /* 0x00005806083f75b2 */ /* 0x0000220008000100 */
[----:B------:R-:W-:Y:S01]  /*03d0*/  NOP ;  /* 0x0000000000007918 */ /* 0x000fe20000000000 */
.L_x_2:
[----:B------:R-:W5:Y:S01]  /*03e0*/  S2UR UR13, SR_CTAID.X ;  /* 0x00000000000d79c3 */ /* 0x000f620000002500 */
[----:B------:R-:W-:Y:S01]  /*03f0*/  SHF.R.S32.HI R5, RZ, 0x1f, R2 ;  /* 0x0000001fff057819 */ /* 0x000fe20000011402 */
[----:B------:R-:W1:Y:S01]  /*0400*/  SHFL.IDX PT, R6, R0, RZ, 0x1f ;  /* 0x00001fff00067589 */ /* 0x000e6200000e0000 */
[----:B0-----:R-:W-:Y:S01]  /*0410*/  ULDC UR4, c[0x0][0x150] ;  /* 0x0000540000047ab9 */ /* 0x001fe20000000800 */
[----:B------:R-:W-:Y:S02]  /*0420*/  ELECT P0, URZ, PT ;  /* 0x00000000003f782f */ /* 0x000fe40003800000 */
[----:B------:R-:W-:Y:S01]  /*0430*/  LEA.HI R5, R5, R2, RZ, 0x7 ;  /* 0x0000000205057211 */ /* 0x000fe200078f38ff */
[----:B------:R-:W-:Y:S01]  /*0440*/  ULDC UR5, c[0x0][0x154] ;  /* 0x0000550000057ab9 */ /* 0x000fe20000000800 */
[----:B------:R-:W-:Y:S01]  /*0450*/  ULDC UR8, c[0x0][0x144] ;  /* 0x0000510000087ab9 */ /* 0x000fe20000000800 */
[----:B------:R-:W0:Y:S01]  /*0460*/  S2UR UR10, SR_CTAID.Y ;  /* 0x00000000000a79c3 */ /* 0x000e220000002600 */
[----:B------:R-:W-:Y:S01]  /*0470*/  LOP3.LUT R5, R5, 0xffffff80, RZ, 0xc0, !PT ;  /* 0xffffff8005057812 */ /* 0x000fe200078ec0ff */
[----:B------:R-:W-:Y:S01]  /*0480*/  NOP ;  /* 0x0000000000007918 */ /* 0x000fe20000000000 */
[----:B------:R-:W-:Y:S01]  /*0490*/  NOP ;  /* 0x0000000000007918 */ /* 0x000fe20000000000 */
[----:B------:R-:W-:Y:S01]  /*04a0*/  ULDC UR11, c[0x0][0x148] ;  /* 0x00005200000b7ab9 */ /* 0x000fe20000000800 */
[----:B------:R-:W-:-:S02]  /*04b0*/  IMAD.MOV.U32 R18, RZ, RZ, 0x1 ;  /* 0x00000001ff127424 */ /* 0x000fc400078e00ff */
[----:B------:R-:W-:-:S05]  /*04c0*/  IMAD.IADD R5, R2, 0x1, -R5 ;  /* 0x0000000102057824 */ /* 0x000fca00078e0a05 */
[----:B------:R-:W-:Y:S02]  /*04d0*/  SHF.R.S32.HI R4, RZ, 0x1f, R5 ;  /* 0x0000001fff047819 */ /* 0x000fe40000011405 */
[----:B-----5:R-:W-:Y:S02]  /*04e0*/  I2FP.F32.U32 R7, UR13 ;  /* 0x0000000d00077c45 */ /* 0x020fe40008201000 */
[----:B------:R-:W-:Y:S02]  /*04f0*/  LEA.HI R4, R4, R5, RZ, 0x3 ;  /* 0x0000000504047211 */ /* 0x000fe400078f18ff */
[----:B-1----:R-:W-:Y:S01]  /*0500*/  ISETP.NE.OR P0, PT, R6, RZ, !P0 ;  /* 0x000000ff0600720c */ /* 0x002fe20004705670 */
[----:B------:R-:W-:Y:S01]  /*0510*/  FMUL R8, R7, UR4 ;  /* 0x0000000407087c20 */ /* 0x000fe20008400000 */
[--C-:B------:R-:W-:Y:S02]  /*0520*/  SHF.R.S32.HI R0, RZ, 0x3, R4.reuse ;  /* 0x00000003ff007819 */ /* 0x100fe40000011404 */
[----:B------:R-:W-:-:S02]  /*0530*/  SHF.R.S32.HI R7, RZ, 0x1f, R4 ;  /* 0x0000001fff077819 */ /* 0x000fc40000011404 */
[----:B------:R-:W-:Y:S01]  /*0540*/  SHF.R.S32.HI R4, RZ, 0x1f, R3 ;  /* 0x0000001fff047819 */ /* 0x000fe20000011403 */
[----:B------:R-:W1:Y:S01]  /*0550*/  F2I.U32.TRUNC.NTZ R8, R8 ;  /* 0x0000000800087305 */ /* 0x000e62000020f000 */
[----:B------:R-:W-:Y:S02]  /*0560*/  LEA.HI R7, R7, R0, RZ, 0x2 ;  /* 0x0000000007077211 */ /* 0x000fe400078f10ff */
[----:B------:R-:W-:Y:S02]  /*0570*/  LEA.HI R4, R4, R3, RZ, 0x2 ;  /* 0x0000000304047211 */ /* 0x000fe400078f10ff */
[----:B------:R-:W-:Y:S01]  /*0580*/  LOP3.LUT R7, R7, 0xfffffffc, RZ, 0xc0, !PT ;  /* 0xfffffffc07077812 */ /* 0x000fe200078ec0ff */
[----:B------:R-:W-:Y:S01]  /*0590*/  VOTEU.ALL UP0, P0 ;  /* 0x00000000003f7886 */ /* 0x000fe20000000000 */
[----:B------:R-:W-:Y:S01]  /*05a0*/  LOP3.LUT R4, R4, 0x3ffffffc, RZ, 0xc0, !PT ;  /* 0x3ffffffc04047812 */ /* 0x000fe200078ec0ff */
[----:B------:R-:W-:Y:S02]  /*05b0*/  VOTEU.ALL UP1, P0 ;  /* 0x00000000003f7886 */ /* 0x000fe40000020000 */
[----:B------:R-:W-:Y:S01]  /*05c0*/  IMAD.IADD R7, R0, 0x1, -R7 ;  /* 0x0000000100077824 */ /* 0x000fe200078e0a07 */
[----:B0-----:R-:W-:Y:S01]  /*05d0*/  I2FP.F32.U32 R0, UR10 ;  /* 0x0000000a00007c45 */ /* 0x001fe20008201000 */
[----:B------:R-:W-:Y:S01]  /*05e0*/  IMAD.IADD R4, R3, 0x1, -R4 ;  /* 0x0000000103047824 */ /* 0x000fe200078e0a04 */
[----:B------:R-:W0:Y:S01]  /*05f0*/  @!UP0 S2UR UR7, SR_CgaCtaId ;  /* 0x00000000000789c3 */ /* 0x000e220000008800 */
[----:B------:R-:W-:Y:S01]  /*0600*/  @!UP0 UMOV UR6, 0x400 ;  /* 0x0000040000068882 */ /* 0x000fe20000000000 */
[----:B-1----:R-:W-:Y:S01]  /*0610*/  R2UR UR4, R8 ;  /* 0x00000000080472ca */ /* 0x002fe200000e0000 */
[----:B------:R-:W-:-:S02]  /*0620*/  IMAD R4, R4, 0x4, R7 ;  /* 0x0000000404047824 */ /* 0x000fc400078e0207 */
[----:B------:R-:W-:Y:S02]  /*0630*/  FMUL R6, R0, UR5 ;  /* 0x0000000500067c20 */ /* 0x000fe40008400000 */
[C---:B------:R-:W-:Y:S01]  /*0640*/  IMAD.SHL.U32 R19, R4.reuse, 0x4, RZ ;  /* 0x0000000404137824 */ /* 0x040fe200078e00ff */
[----:B------:R-:W-:-:S03]  /*0650*/  LEA.HI R0, R4, R4, RZ, 0x1 ;  /* 0x0000000404007211 */ /* 0x000fc600078f08ff */
[----:B------:R-:W1:Y:S01]  /*0660*/  F2I.U32.TRUNC.NTZ R6, R6 ;  /* 0x0000000600067305 */ /* 0x000e62000020f000 */
[----:B------:R-:W-:Y:S02]  /*0670*/  LOP3.LUT R3, R0, 0xfffffffe, RZ, 0xc0, !PT ;  /* 0xfffffffe00037812 */ /* 0x000fe400078ec0ff */
[C---:B------:R-:W-:Y:S01]  /*0680*/  LOP3.LUT R19, R4.reuse, 0xc, R19, 0x78, !PT ;  /* 0x0000000c04137812 */ /* 0x040fe200078e7813 */
[----:B------:R-:W-:Y:S02]  /*0690*/  UIADD3 UR4, -UR4, URZ, URZ ;  /* 0x0000003f04047290 */ /* 0x000fe4000fffe13f */
[----:B------:R-:W-:Y:S02]  /*06a0*/  IMAD.IADD R3, R4, 0x1, -R3 ;  /* 0x0000000104037824 */ /* 0x000fe400078e0a03 */
[----:B------:R-:W-:-:S03]  /*06b0*/  UIMAD UR8, UR8, UR4, UR13 ;  /* 0x00000004080872a4 */ /* 0x000fc6000f8e020d */
[----:B------:R-:W-:Y:S02]  /*06c0*/  UMOV UR4, 0x20 ;  /* 0x0000002000047882 */ /* 0x000fe40000000000 */
[----:B------:R-:W-:-:S04]  /*06d0*/  @!UP0 UIADD3 UR4, -UR4, 0x100000, URZ ;  /* 0x0010000004048890 */ /* 0x000fc8000fffe13f */
[----:B------:R-:W-:Y:S02]  /*06e0*/  @!UP0 USHF.L.U32 UR5, UR4, 0xb, URZ ;  /* 0x0000000b04058899 */ /* 0x000fe4000800063f */
[----:B------:R-:W-:Y:S01]  /*06f0*/  @!UP0 USHF.L.U32 UR4, UR4, 0x1, URZ ;  /* 0x0000000104048899 */ /* 0x000fe2000800063f */
[----:B------:R-:W-:Y:S01]  /*0700*/  ISETP.NE.AND P3, PT, R3, UR8, PT ;  /* 0x0000000803007c0c */ /* 0x000fe2000bf65270 */
[----:B0-----:R-:W-:Y:S01]  /*0710*/  @!UP0 ULEA UR6, UR7, UR6, 0x18 ;  /* 0x0000000607068291 */ /* 0x001fe2000f8ec03f */
[----:B------:R-:W0:Y:S01]  /*0720*/  LDC R3, c[0x0][0x140] ;  /* 0x00005000ff037b82 */ /* 0x000e220000000800 */
[----:B-1----:R-:W-:Y:S01]  /*0730*/  R2UR UR12, R6 ;  /* 0x00000000060c72ca */ /* 0x002fe200000e0000 */
[----:B------:R-:W-:Y:S01]  /*0740*/  VOTEU.ALL UP0, P0 ;  /* 0x00000000003f7886 */ /* 0x000fe20000000000 */
[----:B------:R-:W-:-:S04]  /*0750*/  LOP3.LUT P0, RZ, R5, 0x7, RZ, 0xc0, !PT ;  /* 0x0000000705ff7812 */ /* 0x000fc8000780c0ff */
[C---:B------:R-:W-:Y:S01]  /*0760*/  ISETP.LT.U32.AND P0, PT, R19.reuse, 0x2, !P0 ;  /* 0x000000021300780c */ /* 0x040fe20004701070 */
[----:B------:R-:W1:Y:S03]  /*0770*/  FENCE.VIEW.ASYNC.S ;  /* 0x00000000000073c6 */ /* 0x000e660000000000 */
[----:B-1----:R-:W1:Y:S01]  /*0780*/  @!UP0 SYNCS.EXCH.64 URZ, [UR6+0x70], UR4 ;  /* 0x00007004063f85b2 */ /* 0x002e620008000100 */
[----:B------:R-:W-:Y:S02]  /*0790*/  @P3 LEA.HI R0, R19, R19, RZ, 0x1 ;  /* 0x0000001313003211 */ /* 0x000fe400078f08ff */
[----:B------:R-:W-:Y:S02]  /*07a0*/  UIADD3 UR12, -UR12, URZ, URZ ;  /* 0x0000003f0c0c7290 */ /* 0x000fe4000fffe13f */
[----:B------:R-:W-:Y:S02]  /*07b0*/  @P3 SHF.R.S32.HI R0, RZ, 0x1, R0 ;  /* 0x00000001ff003819 */ /* 0x000fe40000011400 */
[----:B0-----:R-:W-:-:S02]  /*07c0*/  ISETP.EQ.U32.AND P2, PT, R3, 0x1, PT ;  /* 0x000000010300780c */ /* 0x001fc40003f42070 */
[----:B------:R-:W-:Y:S01]  /*07d0*/  SEL R3, RZ, 0x1, !P0 ;  /* 0x00000001ff037807 */ /* 0x000fe20004000000 */
[----:B------:R0:W1:Y:S01]  /*07e0*/  @!UP1 SYNCS.EXCH.64 URZ, [UR6+0x78], UR4 ;  /* 0x00007804063f95b2 */ /* 0x0000620008000100 */
[----:B------:R-:W-:Y:S01]  /*07f0*/  NOP ;  /* 0x0000000000007918 */ /* 0x000fe20000000000 */
[----:B0-----:R-:W-:-:S06]  /*0800*/  UIMAD UR4, UR11, UR12, UR10 ;  /* 0x0000000c0b0472a4 */ /* 0x001fcc000f8e020a */
[----:B------:R-:W-:-:S04]  /*0810*/  @P3 ISETP.NE.AND P4, PT, R0, UR4, PT ;  /* 0x0000000400003c0c */ /* 0x000fc8000bf85270 */
[----:B------:R-:W-:-:S04]  /*0820*/  @P3 SEL R18, RZ, 0x1, P4 ;  /* 0x00000001ff123807 */ /* 0x000fc80002000000 */
[----:B------:R-:W-:Y:S01]  /*0830*/  LOP3.LUT R18, R18, R3, RZ, 0xc0, !PT ;  /* 0x0000000312127212 */ /* 0x000fe200078ec0ff */
[----:B------:R-:W-:Y:S06]  /*0840*/  @!P2 BRA `(.L_x_3) ;  /* 0x000000000008a947 */ /* 0x000fec0003800000 */
[----:B-1234-:R-:W-:Y:S01]  /*0850*/  UCGABAR_ARV ;  /* 0x00000000000079c7 */ /* 0x01efe20008000000 */
[----:B------:R-:W-:Y:S05]  /*0860*/  BRA `(.L_x_4) ;  /* 0x0000000000047947 */ /* 0x000fea0003800000 */
.L_x_3:
[----:B-1234-:R-:W-:Y:S01]  /*0870*/  NOP ;  /* 0x0000000000007918 */ /* 0x01efe20000000000 */
.L_x_4:
[----:B------:R-:W-:Y:S01]  /*0880*/  ULDC UR4, c[0x0][0x65c] ;  /* 0x0001970000047ab9 */ /* 0x000fe20000000800 */
[----:B------:R-:W-:Y:S01]  /*0890*/  UMOV UR5, URZ ;  /* 0x0000003f00057c82 */ /* 0x000fe20008000000 */
[----:B------:R-:W-:-:S03]  /*08a0*/  UISETP.NE.AND UP0, UPT, UR4, 0x1, UPT ;  /* 0x000000010400788c */ /* 0x000fc6000bf05270 */
[----:B------:R-:W-:Y:S01]  /*08b0*/  UMOV UR4, UR13 ;  /* 0x0000000d00047c82 */ /* 0x000fe20008000000 */
[----:B------:R-:W-:Y:S02]  /*08c0*/  UP2UR UR39, UPR, URZ, 0x1 ;  /* 0x000000013f277883 */ /* 0x000fe40008000000 */
[----:B------:R-:W-:Y:S02]  /*08d0*/  PLOP3.LUT P3, PT, PT, PT, UP0, 0x80, 0x0 ;  /* 0x000000000000781c */ /* 0x000fe40003f6f008 */
[----:B------:R-:W-:Y:S02]  /*08e0*/  PLOP3.LUT P4, PT, PT, PT, UP0, 0x80, 0x0 ;  /* 0x000000000000781c */ /* 0x000fe40003f8f008 */
[----:B------:R-:W-:Y:S01]  /*08f0*/  PLOP3.LUT P5, PT, PT, PT, UP0, 0x80, 0x0 ;  /* 0x000000000000781c */ /* 0x000fe20003faf008 */
[----:B------:R-:W-:Y:S01]  /*0900*/  @UP0 ULDC UR14, c[0x0][0x10] ;  /* 0x00000400000e0ab9 */ /* 0x000fe20000000800 */
[----:B------:R-:W-:Y:S01]  /*0910*/  @UP0 UMOV UR6, UR10 ;  /* 0x0000000a00060c82 */ /* 0x000fe20008000000 */
[----:B------:R-:W-:Y:S01]  /*0920*/  @UP0 UMOV UR7, URZ ;  /* 0x0000003f00070c82 */ /* 0x000fe20008000000 */
[----:B------:R-:W-:Y:S01]  /*0930*/  PLOP3.LUT P0, PT, PT, PT, UP0, 0x80, 0x0 ;  /* 0x000000000000781c */ /* 0x000fe20003f0f008 */
[----:B------:R-:W-:-:S03]  /*0940*/  @UP0 UIMAD.WIDE.U32 UR14, UR13, UR14, UR6 ;  /* 0x0000000e0d0e02a5 */ /* 0x000fc6000f8e0006 */
[----:B------:R-:W-:Y:S01]  /*0950*/  @!UP0 ULDC UR7, c[0x0][0xc] ;  /* 0x0000030000078ab9 */ /* 0x000fe20000000800 */
[----:B------:R-:W-:Y:S01]  /*0960*/  @UP0 UMOV UR6, URZ ;  /* 0x0000003f00060c82 */ /* 0x000fe20008000000 */
[----:B------:R-:W-:Y:S01]  /*0970*/  @!UP0 UIMAD.WIDE.U32 UR4, UR10, UR7, UR4 ;  /* 0x000000070a0482a5 */ /* 0x000fe2000f8e0004 */
[----:B------:R-:W-:Y:S01]  /*0980*/  IMAD.U32 R17, RZ, RZ, UR15 ;  /* 0x0000000fff117e24 */ /* 0x000fe2000f8e00ff */
[----:B------:R-:W-:Y:S01]  /*0990*/  @UP0 UIADD3 UR6, UR15, UR6, URZ ;  /* 0x000000060f060290 */ /* 0x000fe2000fffe03f */
[----:B------:R-:W-:-:S03]  /*09a0*/  IMAD.U32 R16, RZ, RZ, UR14 ;  /* 0x0000000eff107e24 */ /* 0x000fc6000f8e00ff */
[----:B------:R-:W-:Y:S02]  /*09b0*/  IMAD.U32 R4, RZ, RZ, UR4 ;  /* 0x00000004ff047e24 */ /* 0x000fe4000f8e00ff */
[----:B------:R-:W-:Y:S02]  /*09c0*/  IMAD.U32 R7, RZ, RZ, UR5 ;  /* 0x00000005ff077e24 */ /* 0x000fe4000f8e00ff */
[----:B------:R-:W-:Y:S02]  /*09d0*/  @P3 IMAD.U32 R17, RZ, RZ, UR6 ;  /* 0x00000006ff113e24 */ /* 0x000fe4000f8e00ff */
[----:B------:R-:W-:Y:S02]  /*09e0*/  IMAD.U32 R5, RZ, RZ, UR5 ;  /* 0x00000005ff057e24 */ /* 0x000fe4000f8e00ff */
[----:B------:R-:W-:Y:S02]  /*09f0*/  IMAD.U32 R6, RZ, RZ, UR4 ;  /* 0x00000004ff067e24 */ /* 0x000fe4000f8e00ff */
[----:B------:R-:W-:-:S02]  /*0a00*/  @!P4 IMAD.MOV.U32 R16, RZ, RZ, R4 ;  /* 0x000000ffff10c224 */ /* 0x000fc400078e0004 */
[----:B------:R-:W-:Y:S01]  /*0a10*/  @!P5 IMAD.MOV.U32 R17, RZ, RZ, R7 ;  /* 0x000000ffff11d224 */ /* 0x000fe200078e0007 */
[----:B------:R-:W-:Y:S06]  /*0a20*/  @!P2 BRA `(.L_x_5) ;  /* 0x00000000000ca947 */ /* 0x000fec0003800000 */
[----:B------:R-:W-:Y:S01]  /*0a30*/  UCGABAR_WAIT ;  /* 0x0000000000007dc7 */ /* 0x000fe20008000000 */
[----:B------:R-:W-:Y:S01]  /*0a40*/  CCTL.IVALL ;  /* 0x00000000ff00798f */ /* 0x000fe20002000000 */
[----:B------:R-:W-:Y:S05]  /*0a50*/  BRA `(.L_x_6) ;  /* 0x0000000000047947 */ /* 0x000fea0003800000 */
.L_x_5:
[----:B------:R-:W-:Y:S06]  /*0a60*/  BAR.SYNC.DEFER_BLOCKING 0x0 ;  /* 0x0000000000007b1d */ /* 0x000fec0000010000 */
.L_x_6:
[----:B------:R-:W-:Y:S05]  /*0a70*/  @!P1 BRA `(.L_x_7) ;  /* 0x000000bc00189947 */ /* 0x000fea0003800000 */
[----:B------:R-:W-:-:S06]  /*0a80*/  UISETP.GT.U32.AND UP0, UPT, UR16, 0x1, UPT ;  /* 0x000000011000788c */ /* 0x000fcc000bf04070 */
[----:B------:R-:W-:-:S13]  /*0a90*/  PLOP3.LUT P0, PT, PT, PT, UP0, 0x80, 0x0 ;  /* 0x000000000000781c */ /* 0x000fda0003f0f008 */
[----:B------:R-:W-:Y:S05]  /*0aa0*/  @P0 EXIT ;  /* 0x000000000000094d */ /* 0x000fea0003800000 */
[----:B------:R-:W-:Y:S01]  /*0ab0*/  ULDC.64 UR4, c[0x0][0x650] ;  /* 0x0001940000047ab9 */ /* 0x000fe20000000a00 */
[----:B------:R-:W-:Y:S01]  /*0ac0*/  UMOV UR47, 0xffffffff ;  /* 0xffffffff002f7882 */ /* 0x000fe20000000000 */
[----:B------:R-:W-:Y:S01]  /*0ad0*/  ISETP.GE.U32.AND P0, PT, R16, UR4, PT ;  /* 0x0000000410007c0c */ /* 0x000fe2000bf06070 */
[----:B------:R-:W-:Y:S01]  /*0ae0*/  UMOV UR46, 0xffffffff ;  /* 0xffffffff002e7882 */ /* 0x000fe20000000000 */
[----:B------:R-:W-:Y:S01]  /*0af0*/  UMOV UR45, 0xffffffff ;  /* 0xffffffff002d7882 */ /* 0x000fe20000000000 */
[----:B------:R-:W-:Y:S02]  /*0b00*/  PRMT R0, RZ, 0x7610, R0 ;  /* 0x00007610ff007816 */ /* 0x000fe40000000000 */
[----:B------:R-:W-:-:S13]  /*0b10*/  ISETP.GE.U32.AND.EX P0, PT, R17, UR5, PT, P0 ;  /* 0x0000000511007c0c */ /* 0x000fda000bf06100 */
[----:B------:R-:W-:Y:S05]  /*0b20*/  @P0 BRA `(.L_x_8) ;  /* 0x0000000400480947 */ /* 0x000fea0003800000 */
[----:B------:R-:W-:Y:S01]  /*0b30*/  ULDC.64 UR16, c[0x0][0x628] ;  /* 0x00018a0000107ab9 */ /* 0x000fe20000000a00 */
[C---:B------:R-:W-:Y:S01]  /*0b40*/  R2UR UR19, R16.reuse ;  /* 0x00000000101372ca */ /* 0x040fe200000e0000 */
[----:B------:R-:W-:Y:S01]  /*0b50*/  ULDC UR18, c[0x0][0x630] ;  /* 0x00018c0000127ab9 */ /* 0x000fe20000000800 */
[----:B------:R-:W-:Y:S02]  /*0b60*/  ISETP.NE.U32.AND P0, PT, RZ, UR16, PT ;  /* 0x00000010ff007c0c */ /* 0x000fe4000bf05070 */
[----:B------:R-:W-:Y:S02]  /*0b70*/  R2UR UR4, R16 ;  /* 0x00000000100472ca */ /* 0x000fe400000e0000 */
[----:B------:R-:W-:Y:S02]  /*0b80*/  ISETP.NE.AND.EX P0, PT, RZ, UR17, PT, P0 ;  /* 0x00000011ff007c0c */ /* 0x000fe4000bf05300 */
[----:B------:R-:W-:-:S11]  /*0b90*/  R2UR UR5, R17 ;  /* 0x00000000110572ca */ /* 0x000fd600000e0000 */
[----:B------:R-:W-:Y:S05]  /*0ba0*/  @!P0 BRA `(.L_x_9) ;  /* 0x0000000000308947 */ /* 0x000fea0003800000 */
[----:B------:R-:W-:Y:S01]  /*0bb0*/  R2UR UR4, R16 ;  /* 0x00000000100472ca */ /* 0x000fe200000e0000 */
[----:B------:R-:W-:Y:S01]  /*0bc0*/  ULDC UR9, c[0x0][0x634] ;  /* 0x00018d0000097ab9 */ /* 0x000fe20000000800 */
[----:B------:R-:W-:-:S11]  /*0bd0*/  R2UR UR13, R17 ;  /* 0x00000000110d72ca */ /* 0x000fd600000e0000 */
[----:B------:R-:W-:-:S04]  /*0be0*/  UIADD3 UR9, UP0, UR4, UR9, URZ ;  /* 0x0000000904097290 */ /* 0x000fc8000ff1e03f */
[----:B------:R-:W-:-:S04]  /*0bf0*/  UIADD3.X UR13, URZ, UR13, URZ, UP0, !UPT ;  /* 0x0000000d3f0d7290 */ /* 0x000fc800087fe43f */
[----:B------:R-:W-:-:S04]  /*0c00*/  UIMAD.WIDE.U32 UR4, UR13, UR16, URZ ;  /* 0x000000100d0472a5 */ /* 0x000fc8000f8e003f */
[----:B------:R-:W-:Y:S02]  /*0c10*/  UIMAD.WIDE.U32 UR6, UP0, UR9, UR17, UR4 ;  /* 0x00000011090672a5 */ /* 0x000fe4000f800004 */
[----:B------:R-:W-:Y:S02]  /*0c20*/  UIMAD.WIDE.U32 UR4, UR9, UR16, URZ ;  /* 0x00000010090472a5 */ /* 0x000fe4000f8e003f */
[----:B------:R-:W-:Y:S02]  /*0c30*/  UIADD3.X UR15, URZ, URZ, URZ, UP0, !UPT ;  /* 0x0000003f3f0f7290 */ /* 0x000fe400087fe43f */
[----:B------:R-:W-:Y:S01]  /*0c40*/  UIADD3 URZ, UP0, UR5, UR6, URZ ;  /* 0x00000006053f7290 */ /* 0x000fe2000ff1e03f */
[----:B------:R-:W-:-:S03]  /*0c50*/  UMOV UR14, UR7 ;  /* 0x00000007000e7c82 */ /* 0x000fc60008000000 */
[----:B------:R-:W-:-:S12]  /*0c60*/  UIMAD.WIDE.U32.X UR4, UR13, UR17, UR14, UP0 ;  /* 0x000000110d0472a5 */ /* 0x000fd800080e040e */
.L_x_9:
[----:B------:R-:W-:Y:S01]  /*0c70*/  USHF.R.U64 UR45, UR4, UR18, UR5 ;  /* 0x00000012042d7299 */ /* 0x000fe20008001205 */
[----:B------:R-:W-:Y:S01]  /*0c80*/  R2UR UR7, R17 ;  /* 0x00000000110772ca */ /* 0x000fe200000e0000 */
[----:B------:R-:W-:Y:S02]  /*0c90*/  USHF.R.U32.HI UR4, URZ, UR18, UR5 ;  /* 0x000000123f047299 */ /* 0x000fe40008011605 */
[----:B------:R-:W-:Y:S01]  /*0ca0*/  UIADD3 UR5, UP0, URZ, -UR45, URZ ;  /* 0x8000002d3f057290 */ /* 0x000fe2000ff1e03f */
[----:B------:R-:W-:Y:S01]  /*0cb0*/  ULDC.64 UR14, c[0x0][0x620] ;  /* 0x00018800000e7ab9 */ /* 0x000fe20000000a00 */
[----:B------:R-:W-:Y:S02]  /*0cc0*/  UMOV UR6, UR19 ;  /* 0x0000001300067c82 */ /* 0x000fe40008000000 */
[----:B------:R-:W-:Y:S01]  /*0cd0*/  UIADD3.X UR4, URZ, ~UR4, URZ, UP0, !UPT ;  /* 0x800000043f047290 */ /* 0x000fe200087fe43f */
[----:B------:R-:W-:Y:S01]  /*0ce0*/  ULDC UR9, c[0x0][0x618] ;  /* 0x0001860000097ab9 */ /* 0x000fe20000000800 */
[----:B------:R-:W-:-:S02]  /*0cf0*/  UIMAD UR12, UR11, UR12, UR10 ;  /* 0x0000000c0b0c72a4 */ /* 0x000fc4000f8e020a */
[----:B------:R-:W-:Y:S02]  /*0d00*/  UIMAD UR4, UR4, UR14, URZ ;  /* 0x0000000e040472a4 */ /* 0x000fe4000f8e023f */
[----:B------:R-:W-:Y:S02]  /*0d10*/  UIMAD.WIDE.U32 UR6, UR5, UR14, UR6 ;  /* 0x0000000e050672a5 */ /* 0x000fe4000f8e0006 */
[----:B------:R-:W-:Y:S01]  /*0d20*/  UIMAD UR4, UR5, UR15, UR4 ;  /* 0x0000000f050472a4 */ /* 0x000fe2000f8e0204 */
[----:B------:R-:W-:Y:S01]  /*0d30*/  ULDC UR10, c[0x0][0x608] ;  /* 0x00018200000a7ab9 */ /* 0x000fe20000000800 */
[----:B------:R-:W-:Y:S02]  /*0d40*/  ULDC UR18, c[0x0][0x658] ;  /* 0x0001960000127ab9 */ /* 0x000fe40000000800 */
[----:B------:R-:W-:Y:S01]  /*0d50*/  UIADD3 UR7, UR7, UR4, URZ ;  /* 0x0000000407077290 */ /* 0x000fe2000fffe03f */
[----:B------:R-:W-:Y:S02]  /*0d60*/  UMOV UR11, 0xffffffff ;  /* 0xffffffff000b7882 */ /* 0x000fe40000000000 */
[----:B------:R-:W-:Y:S01]  /*0d70*/  ULDC.64 UR4, c[0x0][0x640] ;  /* 0x0001900000047ab9 */ /* 0x000fe20000000a00 */
[----:B------:R-:W-:Y:S01]  /*0d80*/  USHF.R.U64 UR16, UR6, UR9, UR7 ;  /* 0x0000000906107299 */ /* 0x000fe20008001207 */
[----:B------:R-:W-:Y:S01]  /*0d90*/  ISETP.NE.U32.AND P0, PT, RZ, UR4, PT ;  /* 0x00000004ff007c0c */ /* 0x000fe2000bf05070 */
[----:B------:R-:W-:-:S02]  /*0da0*/  USHF.R.U32.HI UR7, URZ, UR9, UR7 ;  /* 0x000000093f077299 */ /* 0x000fc40008011607 */
[----:B------:R-:W-:Y:S01]  /*0db0*/  USHF.L.U32 UR6, UR11, UR18, URZ ;  /* 0x000000120b067299 */ /* 0x000fe2000800063f */
[----:B------:R-:W-:Y:S01]  /*0dc0*/  ISETP.NE.AND.EX P0, PT, RZ, UR5, PT, P0 ;  /* 0x00000005ff007c0c */ /* 0x000fe2000bf05300 */
[----:B------:R-:W-:Y:S02]  /*0dd0*/  USHF.R.U64 UR22, UR16, UR10, UR7 ;  /* 0x0000000a10167299 */ /* 0x000fe40008001207 */
[----:B------:R-:W-:Y:S02]  /*0de0*/  USHF.R.U32.HI UR7, URZ, UR10, UR7 ;  /* 0x0000000a3f077299 */ /* 0x000fe40008011607 */
[----:B------:R-:W-:Y:S02]  /*0df0*/  UISETP.NE.AND UP1, UPT, UR39, URZ, UPT ;  /* 0x0000003f2700728c */ /* 0x000fe4000bf25270 */
[----:B------:R-:W-:Y:S01]  /*0e00*/  USHF.R.U64 UR23, UR22, UR18, UR7 ;  /* 0x0000001216177299 */ /* 0x000fe20008001207 */
[----:B------:R-:W-:Y:S01]  /*0e10*/  ULDC UR17, c[0x0][0x600] ;  /* 0x0001800000117ab9 */ /* 0x000fe20000000800 */
[----:B------:R-:W-:-:S02]  /*0e20*/  ULOP3.LUT UR13, URZ, UR6, URZ, 0x33, !UPT ;  /* 0x000000063f0d7292 */ /* 0x000fc4000f8e333f */
[----:B------:R-:W-:Y:S02]  /*0e30*/  UIADD3 UR15, UR17, -0x1, URZ ;  /* 0xffffffff110f7890 */ /* 0x000fe4000fffe03f */
[----:B------:R-:W-:Y:S02]  /*0e40*/  USEL UR12, UR8, UR12, !UP1 ;  /* 0x0000000c080c7287 */ /* 0x000fe4000c800000 */
[----:B------:R-:W-:Y:S01]  /*0e50*/  USHF.R.U32.HI UR7, URZ, UR18, UR7 ;  /* 0x000000123f077299 */ /* 0x000fe20008011607 */
[----:B------:R-:W-:Y:S01]  /*0e60*/  ULDC UR19, c[0x0][0x648] ;  /* 0x0001920000137ab9 */ /* 0x000fe20000000800 */
[----:B------:R-:W-:Y:S01]  /*0e70*/  ULDC UR20, c[0x0][0x638] ;  /* 0x00018e0000147ab9 */ /* 0x000fe20000000800 */
[----:B------:R-:W-:Y:S01]  /*0e80*/  UMOV UR21, 0x1 ;  /* 0x0000000100157882 */ /* 0x000fe20000000000 */
[----:B------:R-:W-:Y:S01]  /*0e90*/  UMOV UR6, UR23 ;  /* 0x0000001700067c82 */ /* 0x000fe20008000000 */
[----:B------:R-:W-:Y:S07]  /*0ea0*/  @!P0 BRA `(.L_x_10) ;  /* 0x0000000000308947 */ /* 0x000fee0003800000 */
[----:B------:R-:W-:Y:S02]  /*0eb0*/  ULDC UR10, c[0x0][0x64c] ;  /* 0x00019300000a7ab9 */ /* 0x000fe40000000800 */
        /* <DEDUP_REMOVED lines=8> */
[----:B------:R-:W-:-:S07]  /*0f40*/  UIMAD.WIDE.U32.X UR4, UR14, UR5, UR10, UP0 ;  /* 0x000000050e0472a5 */ /* 0x000fce00080e040a */
[----:B------:R-:W-:Y:S01]  /*0f50*/  UMOV UR6, UR4 ;  /* 0x0000000400067c82 */ /* 0x000fe20008000000 */
[----:B------:R-:W-:-:S05]  /*0f60*/  UMOV UR7, UR5 ;  /* 0x0000000500077c82 */ /* 0x000fca0008000000 */
.L_x_10:
[----:B------:R-:W-:Y:S01]  /*0f70*/  USHF.R.U64 UR5, UR6, UR19, UR7 ;  /* 0x0000001306057299 */ /* 0x000fe20008001207 */
[----:B------:R-:W-:Y:S01]  /*0f80*/  IMAD.MOV.U32 R0, RZ, RZ, 0x1 ;  /* 0x00000001ff007424 */ /* 0x000fe200078e00ff */
[----:B------:R-:W-:Y:S02]  /*0f90*/  USHF.L.U32 UR4, UR21, UR18, URZ ;  /* 0x0000001215047299 */ /* 0x000fe4000800063f */
[----:B------:R-:W-:Y:S02]  /*0fa0*/  ULOP3.LUT UR13, UR22, UR13, URZ, 0xc0, !UPT ;  /* 0x0000000d160d7292 */ /* 0x000fe4000f8ec03f */
[----:B------:R-:W-:Y:S02]  /*0fb0*/  UIADD3 UR6, -UR5, URZ, URZ ;  /* 0x0000003f05067290 */ /* 0x000fe4000fffe13f */
[----:B------:R-:W-:Y:S02]  /*0fc0*/  UIMAD UR13, UR4, UR5, UR13 ;  /* 0x00000005040d72a4 */ /* 0x000fe4000f8e020d */
[----:B------:R-:W-:-:S02]  /*0fd0*/  ULOP3.LUT UR15, UR16, UR15, URZ, 0xc0, !UPT ;  /* 0x0000000f100f7292 */ /* 0x000fc4000f8ec03f */
[----:B------:R-:W-:Y:S01]  /*0fe0*/  UIMAD UR4, UR6, UR20, UR23 ;  /* 0x00000014060472a4 */ /* 0x000fe2000f8e0217 */
[----:B------:R-:W-:Y:S01]  /*0ff0*/  ULDC UR5, c[0x0][0x610] ;  /* 0x0001840000057ab9 */ /* 0x000fe20000000800 */
[----:B------:R-:W-:Y:S02]  /*1000*/  UISETP.NE.AND UP0, UPT, UR39, URZ, UPT ;  /* 0x0000003f2700728c */ /* 0x000fe4000bf05270 */
[----:B------:R-:W-:Y:S02]  /*1010*/  UIMAD UR12, UR13, UR5, UR12 ;  /* 0x000000050d0c72a4 */ /* 0x000fe4000f8e020c */
[----:B------:R-:W-:-:S04]  /*1020*/  UIMAD UR4, UR4, UR17, UR15 ;  /* 0x00000011040472a4 */ /* 0x000fc8000f8e020f */
[----:B------:R-:W-:Y:S02]  /*1030*/  USEL UR46, UR4, UR12, !UP0 ;  /* 0x0000000c042e7287 */ /* 0x000fe4000c000000 */
[----:B------:R-:W-:-:S12]  /*1040*/  USEL UR47, UR12, UR4, !UP0 ;  /* 0x000000040c2f7287 */ /* 0x000fd8000c000000 */
.L_x_8:
[----:B------:R-:W-:-:S08]  /*1050*/  NOP ;  /* 0x0000000000007918 */ /* 0x000fd00000000000 */
[----:B------:R-:W0:Y:S02]  /*1060*/  USETMAXREG.TRY_ALLOC.CTAPOOL UP0, 0xe8 ;  /* 0x000000e8000079c8 */ /* 0x000e240008000600 */
[----:B0-----:R-:W-:-:S13]  /*1070*/  PLOP3.LUT P0, PT, PT, PT, UP0, 0x80, 0x0 ;  /* 0x000000000000781c */ /* 0x001fda0003f0f008 */
[----:B------:R-:W-:Y:S05]  /*1080*/  @!P0 BRA `(.L_x_8) ;  /* 0xfffffffc00f08947 */ /* 0x000fea000383ffff */
[----:B------:R-:W-:Y:S01]  /*1090*/  ULDC.64 UR4, c[0x0][0x598] ;  /* 0x0001660000047ab9 */ /* 0x000fe20000000a00 */
[----:B------:R-:W-:Y:S01]  /*10a0*/  ULDC.64 UR48, c[0x0][0x208] ;  /* 0x0000820000307ab9 */ /* 0x000fe20000000a00 */
[----:B------:R-:W-:-:S04]  /*10b0*/  ISETP.NE.U32.AND P0, PT, RZ, UR4, PT ;  /* 0x00000004ff007c0c */ /* 0x000fc8000bf05070 */
[----:B------:R-:W-:-:S13]  /*10c0*/  ISETP.NE.AND.EX P0, PT, RZ, UR5, PT, P0 ;  /* 0x00000005ff007c0c */ /* 0x000fda000bf05300 */
[----:B------:R-:W-:Y:S05]  /*10d0*/  @!P0 BRA `(.L_x_11) ;  /* 0x00000000001c8947 */ /* 0x000fea0003800000 */
[----:B------:R-:W0:Y:S02]  /*10e0*/  LDC.64 R4, c[0x0][0x598] ;  /* 0x00016600ff047b82 */ /* 0x000e240000000a00 */
[----:B0-----:R-:W2:Y:S02]  /*10f0*/  LDG.E.64 R4, desc[UR48][R4.64] ;  /* 0x0000003004047981 */ /* 0x001ea4000c1e1b00 */
[----:B--2---:R-:W-:-:S04]  /*1100*/  ISETP.NE.U32.AND P0, PT, R4, RZ, PT ;  /* 0x000000ff0400720c */ /* 0x004fc80003f05070 */
[----:B------:R-:W-:-:S13]  /*1110*/  ISETP.NE.AND.EX P0, PT, R5, RZ, PT, P0 ;  /* 0x000000ff0500720c */ /* 0x000fda0003f05300 */
[----:B------:R-:W-:Y:S05]  /*1120*/  @!P0 BRA `(.L_x_11) ;  /* 0x0000000000088947 */ /* 0x000fea0003800000 */
[----:B------:R0:W5:Y:S01]  /*1130*/  LD.E R23, desc[UR48][R4.64] ;  /* 0x0000003004177980 */ /* 0x000162000c101900 */
[----:B------:R-:W-:Y:S05]  /*1140*/  BRA `(.L_x_12) ;  /* 0x0000000000247947 */ /* 0x000fea0003800000 */
.L_x_11:
[----:B------:R-:W-:Y:S02]  /*1150*/  ULDC.64 UR4, c[0x0][0x588] ;  /* 0x0001620000047ab9 */ /* 0x000fe40000000a00 */
[----:B------:R-:W-:-:S04]  /*1160*/  ISETP.NE.U32.AND P0, PT, RZ, UR4, PT ;  /* 0x00000004ff007c0c */ /* 0x000fc8000bf05070 */
[----:B------:R-:W-:-:S13]  /*1170*/  ISETP.NE.AND.EX P0, PT, RZ, UR5, PT, P0 ;  /* 0x00000005ff007c0c */ /* 0x000fda000bf05300 */
[----:B------:R-:W-:Y:S05]  /*1180*/  @!P0 BRA `(.L_x_13) ;  /* 0x00000000000c8947 */ /* 0x000fea0003800000 */
[----:B------:R-:W0:Y:S02]  /*1190*/  LDC.64 R4, c[0x0][0x588] ;  /* 0x00016200ff047b82 */ /* 0x000e240000000a00 */
[----:B0-----:R1:W5:Y:S01]  /*11a0*/  LDG.E R23, desc[UR48][R4.64] ;  /* 0x0000003004177981 */ /* 0x001362000c1e1900 */
[----:B------:R-:W-:Y:S05]  /*11b0*/  BRA `(.L_x_12) ;  /* 0x0000000000087947 */ /* 0x000fea0003800000 */
.L_x_13:
[----:B------:R-:W-:Y:S02]  /*11c0*/  ULDC UR4, c[0x0][0x580] ;  /* 0x0001600000047ab9 */ /* 0x000fe40000000800 */
[----:B------:R-:W-:-:S07]  /*11d0*/  IMAD.U32 R23, RZ, RZ, UR4 ;  /* 0x00000004ff177e24 */ /* 0x000fce000f8e00ff */
.L_x_12:
[----:B------:R-:W-:Y:S02]  /*11e0*/  ULDC.64 UR4, c[0x0][0x5a0] ;  /* 0x0001680000047ab9 */ /* 0x000fe40000000a00 */
[----:B------:R-:W-:-:S04]  /*11f0*/  ISETP.NE.U32.AND P0, PT, RZ, UR4, PT ;  /* 0x00000004ff007c0c */ /* 0x000fc8000bf05070 */
[----:B------:R-:W-:-:S13]  /*1200*/  ISETP.NE.AND.EX P0, PT, RZ, UR5, PT, P0 ;  /* 0x00000005ff007c0c */ /* 0x000fda000bf05300 */
[----:B------:R-:W-:Y:S05]  /*1210*/  @!P0 BRA `(.L_x_14) ;  /* 0x00000000001c8947 */ /* 0x000fea0003800000 */
[----:B01----:R-:W0:Y:S02]  /*1220*/  LDC.64 R4, c[0x0][0x5a0] ;  /* 0x00016800ff047b82 */ /* 0x003e240000000a00 */
[----:B0-----:R-:W2:Y:S02]  /*1230*/  LDG.E.64 R4, desc[UR48][R4.64] ;  /* 0x0000003004047981 */ /* 0x001ea4000c1e1b00 */
[----:B--2---:R-:W-:-:S04]  /*1240*/  ISETP.NE.U32.AND P0, PT, R4, RZ, PT ;  /* 0x000000ff0400720c */ /* 0x004fc80003f05070 */
[----:B------:R-:W-:-:S13]  /*1250*/  ISETP.NE.AND.EX P0, PT, R5, RZ, PT, P0 ;  /* 0x000000ff0500720c */ /* 0x000fda0003f05300 */
[----:B------:R-:W-:Y:S05]  /*1260*/  @!P0 BRA `(.L_x_14) ;  /* 0x0000000000088947 */ /* 0x000fea0003800000 */
[----:B------:R0:W5:Y:S01]  /*1270*/  LD.E R184, desc[UR48][R4.64] ;  /* 0x0000003004b87980 */ /* 0x000162000c101900 */
[----:B------:R-:W-:Y:S05]  /*1280*/  BRA `(.L_x_15) ;  /* 0x0000000000247947 */ /* 0x000fea0003800000 */
.L_x_14:
[----:B------:R-:W-:Y:S02]  /*1290*/  ULDC.64 UR4, c[0x0][0x590] ;  /* 0x0001640000047ab9 */ /* 0x000fe40000000a00 */
[----:B------:R-:W-:-:S04]  /*12a0*/  ISETP.NE.U32.AND P0, PT, RZ, UR4, PT ;  /* 0x00000004ff007c0c */ /* 0x000fc8000bf05070 */
[----:B------:R-:W-:-:S13]  /*12b0*/  ISETP.NE.AND.EX P0, PT, RZ, UR5, PT, P0 ;  /* 0x00000005ff007c0c */ /* 0x000fda000bf05300 */
[----:B------:R-:W-:Y:S05]  /*12c0*/  @!P0 BRA `(.L_x_16) ;  /* 0x00000000000c8947 */ /* 0x000fea0003800000 */
[----:B------:R-:W2:Y:S02]  /*12d0*/  LDC.64 R184, c[0x0][0x590] ;  /* 0x00016400ffb87b82 */ /* 0x000ea40000000a00 */
[----:B--2---:R2:W5:Y:S01]  /*12e0*/  LDG.E R184, desc[UR48][R184.64] ;  /* 0x00000030b8b87981 */ /* 0x004562000c1e1900 */
[----:B------:R-:W-:Y:S05]  /*12f0*/  BRA `(.L_x_15) ;  /* 0x0000000000087947 */ /* 0x000fea0003800000 */
.L_x_16:
[----:B------:R-:W-:Y:S02]  /*1300*/  ULDC UR4, c[0x0][0x584] ;  /* 0x0001610000047ab9 */ /* 0x000fe40000000800 */
[----:B------:R-:W-:-:S07]  /*1310*/  IMAD.U32 R184, RZ, RZ, UR4 ;  /* 0x00000004ffb87e24 */ /* 0x000fce000f8e00ff */
.L_x_15:
[----:B------:R-:W-:-:S13]  /*1320*/  LOP3.LUT P0, RZ, R0, 0xff, RZ, 0xc0, !PT ;  /* 0x000000ff00ff7812 */ /* 0x000fda000780c0ff */
[----:B------:R-:W-:Y:S05]  /*1330*/  @!P0 EXIT ;  /* 0x000000000000894d */ /* 0x000fea0003800000 */
[----:B------:R-:W-:Y:S01]  /*1340*/  ULDC UR4, c[0x0][0x28c] ;  /* 0x0000a30000047ab9 */ /* 0x000fe20000000800 */
[----:B------:R-:W-:Y:S01]  /*1350*/  ULDC.64 UR6, c[0x0][0x5c8] ;  /* 0x0001720000067ab9 */ /* 0x000fe20000000a00 */
[----:B------:R-:W-:Y:S02]  /*1360*/  UIADD3 UR4, UR4, 0x3f, URZ ;  /* 0x0000003f04047890 */ /* 0x000fe4000fffe03f */
[----:B------:R-:W-:Y:S02]  /*1370*/  USHF.L.U64.HI UR40, UR6, 0x7, UR7 ;  /* 0x0000000706287899 */ /* 0x000fe40008010207 */
[----:B------:R-:W-:Y:S02]  /*1380*/  USHF.R.S32.HI UR5, URZ, 0x1f, UR4 ;  /* 0x0000001f3f057899 */ /* 0x000fe40008011404 */
[----:B------:R-:W-:Y:S02]  /*1390*/  USHF.L.U32 UR41, UR6, 0x7, URZ ;  /* 0x0000000706297899 */ /* 0x000fe4000800063f */
[----:B------:R-:W-:-:S02]  /*13a0*/  ULEA.HI UR5, UR5, UR4, URZ, 0x6 ;  /* 0x0000000405057291 */ /* 0x000fc4000f8f303f */
[----:B------:R-:W-:Y:S02]  /*13b0*/  USHF.L.U64.HI UR42, UR6, 0x3, UR7 ;  /* 0x00000003062a7899 */ /* 0x000fe40008010207 */
[----:B------:R-:W-:Y:S02]  /*13c0*/  USHF.L.U32 UR43, UR6, 0x3, URZ ;  /* 0x00000003062b7899 */ /* 0x000fe4000800063f */
[----:B------:R-:W-:Y:S01]  /*13d0*/  USHF.R.S32.HI UR44, URZ, 0x6, UR5 ;  /* 0x000000063f2c7899 */ /* 0x000fe20008011405 */
[----:B------:R-:W-:Y:S01]  /*13e0*/  UMOV UR36, URZ ;  /* 0x0000003f00247c82 */ /* 0x000fe20008000000 */
[----:B------:R-:W-:-:S10]  /*13f0*/  UMOV UR37, URZ ;  /* 0x0000003f00257c82 */ /* 0x000fd40008000000 */
.L_x_72:
[----:B------:R-:W-:Y:S01]  /*1400*/  LOP3.LUT R0, R2, 0x80, RZ, 0xc0, !PT ;  /* 0x0000008002007812 */ /* 0x000fe200078ec0ff */
[----:B------:R-:W3:Y:S01]  /*1410*/  S2UR UR7, SR_CgaCtaId ;  /* 0x00000000000779c3 */ /* 0x000ee20000008800 */
[----:B------:R-:W-:Y:S02]  /*1420*/  UMOV UR6, 0x400 ;  /* 0x0000040000067882 */ /* 0x000fe40000000000 */
[----:B------:R-:W-:-:S06]  /*1430*/  SHF.R.U32.HI R0, RZ, 0x7, R0 ;  /* 0x00000007ff007819 */ /* 0x000fcc0000011600 */
[----:B------:R-:W4:Y:S01]  /*1440*/  SHFL.IDX PT, R0, R0, RZ, 0x1f ;  /* 0x00001fff00007589 */ /* 0x000f2200000e0000 */
[----:B---3--:R-:W-:Y:S01]  /*1450*/  ULEA UR6, UR7, UR6, 0x18 ;  /* 0x0000000607067291 */ /* 0x008fe2000f8ec03f */
[----:B----4-:R-:W-:-:S13]  /*1460*/  R2UR UR4, R0 ;  /* 0x00000000000472ca */ /* 0x010fda00000e0000 */
[----:B------:R-:W-:-:S04]  /*1470*/  ULEA.HI UR5, UR4, UR4, URZ, 0x1 ;  /* 0x0000000404057291 */ /* 0x000fc8000f8f083f */
[----:B------:R-:W-:-:S04]  /*1480*/  ULOP3.LUT UR5, UR5, 0xffffe, URZ, 0xc0, !UPT ;  /* 0x000ffffe05057892 */ /* 0x000fc8000f8ec03f */
[----:B------:R-:W-:-:S03]  /*1490*/  UIADD3 UR5, UR4, -UR5, URZ ;  /* 0x8000000504057290 */ /* 0x000fc6000fffe03f */
[----:B------:R-:W-:Y:S01]  /*14a0*/  ULDC UR4, c[0x0][0x28c] ;  /* 0x0000a30000047ab9 */ /* 0x000fe20000000800 */
[----:B------:R-:W-:Y:S01]  /*14b0*/  ULEA UR5, UR5, UR6, 0xc ;  /* 0x0000000605057291 */ /* 0x000fe2000f8e603f */
[----:B------:R-:W-:-:S03]  /*14c0*/  ISETP.LT.AND P0, PT, RZ, UR4, PT ;  /* 0x00000004ff007c0c */ /* 0x000fc6000bf01270 */
[----:B------:R-:W-:-:S04]  /*14d0*/  UIADD3 UR5, UR5, 0x180, URZ ;  /* 0x0000018005057890 */ /* 0x000fc8000fffe03f */
[----:B------:R-:W-:-:S04]  /*14e0*/  USHF.R.U32.HI UR5, URZ, 0x4, UR5 ;  /* 0x000000043f057899 */ /* 0x000fc80008011605 */
[----:B------:R-:W-:Y:S02]  /*14f0*/  ULOP3.LUT UR50, UR5, 0x3fff, URZ, 0xc0, !UPT ;  /* 0x00003fff05327892 */ /* 0x000fe4000f8ec03f */
[----:B0-----:R-:W-:Y:S10]  /*1500*/  @P0 BRA `(.L_x_17) ;  /* 0x0000000000400947 */ /* 0x001ff40003800000 */
[----:B------:R-:W-:Y:S01]  /*1510*/  MOV R0, 0x0 ;  /* 0x0000000000007802 */ /* 0x000fe20000000f00 */
[----:B------:R-:W-:Y:S01]  /*1520*/  ULDC.64 UR4, c[0x4][0x68] ;  /* 0x01001a0000047ab9 */ /* 0x000fe20000000a00 */
[----:B------:R-:W-:Y:S01]  /*1530*/  ULDC.64 UR6, c[0x4][0x8] ;  /* 0x0100020000067ab9 */ /* 0x000fe20000000a00 */
[----:B01----:R-:W-:Y:S01]  /*1540*/  IMAD.U32 R4, RZ, RZ, UR4 ;  /* 0x00000004ff047e24 */ /* 0x003fe2000f8e00ff */
[----:B------:R0:W1:Y:S01]  /*1550*/  LDC.64 R14, c[0x4][R0] ;  /* 0x01000000000e7b82 */ /* 0x0000620000000a00 */
[----:B------:R-:W-:Y:S01]  /*1560*/  IMAD.U32 R5, RZ, RZ, UR5 ;  /* 0x00000005ff057e24 */ /* 0x000fe2000f8e00ff */
[----:B------:R-:W-:Y:S01]  /*1570*/  ULDC.64 UR4, c[0x4][0x70] ;  /* 0x01001c0000047ab9 */ /* 0x000fe20000000a00 */
[----:B------:R-:W-:Y:S02]  /*1580*/  IMAD.U32 R10, RZ, RZ, UR6 ;  /* 0x00000006ff0a7e24 */ /* 0x000fe4000f8e00ff */
[----:B------:R-:W-:Y:S02]  /*1590*/  IMAD.U32 R6, RZ, RZ, UR4 ;  /* 0x00000004ff067e24 */ /* 0x000fe4000f8e00ff */
[----:B------:R-:W-:-:S02]  /*15a0*/  IMAD.U32 R7, RZ, RZ, UR5 ;  /* 0x00000005ff077e24 */ /* 0x000fc4000f8e00ff */
[----:B------:R-:W-:Y:S02]  /*15b0*/  IMAD.U32 R11, RZ, RZ, UR7 ;  /* 0x00000007ff0b7e24 */ /* 0x000fe4000f8e00ff */
[----:B------:R-:W-:Y:S02]  /*15c0*/  IMAD.MOV.U32 R8, RZ, RZ, 0x1e1 ;  /* 0x000001e1ff087424 */ /* 0x000fe400078e00ff */
[----:B------:R-:W-:Y:S02]  /*15d0*/  IMAD.MOV.U32 R12, RZ, RZ, 0x1 ;  /* 0x00000001ff0c7424 */ /* 0x000fe400078e00ff */
[----:B0-----:R-:W-:-:S07]  /*15e0*/  IMAD.MOV.U32 R13, RZ, RZ, RZ ;  /* 0x000000ffff0d7224 */ /* 0x001fce00078e00ff */
[----:B------:R-:W-:-:S07]  /*15f0*/  LEPC R20, `(.L_x_17) ;  /* 0x000000001014794e */ /* 0x000fce0000000000 */
[----:B-12--5:R-:W-:Y:S05]  /*1600*/  CALL.ABS.NOINC R14 ;  /* 0x000000000e007343 */ /* 0x026fea0003c00000 */
.L_x_17:
[----:B------:R-:W-:-:S06]  /*1610*/  ULOP3.LUT UR4, UR38, 0x1, URZ, 0xfc, !UPT ;  /* 0x0000000126047892 */ /* 0x000fcc000f8efc3f */
[----:B------:R-:W-:-:S05]  /*1620*/  IMAD.U32 R0, RZ, RZ, UR4 ;  /* 0x00000004ff007e24 */ /* 0x000fca000f8e00ff */
[----:B------:R-:W-:-:S13]  /*1630*/  ISETP.NE.AND P0, PT, R0, 0x3, PT ;  /* 0x000000030000780c */ /* 0x000fda0003f05270 */
[----:B------:R-:W-:Y:S05]  /*1640*/  @!P0 BRA `(.L_x_18) ;  /* 0x0000000000048947 */ /* 0x000fea0003800000 */
[----:B------:R-:W-:Y:S01]  /*1650*/  BPT.TRAP 0x1 ;  /* 0x000000040000795c */ /* 0x000fe20000300000 */
.L_x_18:
[----:B------:R-:W3:Y:S01]  /*1660*/  S2UR UR5, SR_CgaCtaId ;  /* 0x00000000000579c3 */ /* 0x000ee20000008800 */
[----:B------:R-:W-:Y:S01]  /*1670*/  UMOV UR4, 0x400 ;  /* 0x0000040000047882 */ /* 0x000fe20000000000 */
[----:B------:R-:W-:Y:S02]  /*1680*/  IMAD.U32 R0, RZ, RZ, UR36 ;  /* 0x00000024ff007e24 */ /* 0x000fe4000f8e00ff */
[----:B01----:R-:W-:-:S03]  /*1690*/  IMAD.U32 R4, RZ, RZ, UR37 ;  /* 0x00000025ff047e24 */ /* 0x003fc6000f8e00ff */
[----:B------:R-:W-:Y:S01]  /*16a0*/  SHF.L.U32 R0, R0, 0x1f, RZ ;  /* 0x0000001f00007819 */ /* 0x000fe200000006ff */
[----:B---3--:R-:W-:-:S06]  /*16b0*/  ULEA UR4, UR5, UR4, 0x18 ;  /* 0x0000000405047291 */ /* 0x008fcc000f8ec03f */
[----:B------:R-:W-:-:S04]  /*16c0*/  IMAD.U32 R5, RZ, RZ, UR4 ;  /* 0x00000004ff057e24 */ /* 0x000fc8000f8e00ff */
[----:B------:R-:W-:-:S04]  /*16d0*/  IMAD R3, R4, 0x8, R5 ;  /* 0x0000000804037824 */ /* 0x000fc800078e0205 */
[----:B------:R0:W1:Y:S01]  /*16e0*/  SYNCS.PHASECHK.TRANS64.TRYWAIT P1, [R3+URZ], R0 ;  /* 0x00000000030075a7 */ /* 0x000062000802017f */
[----:B------:R-:W-:Y:S05]  /*16f0*/  @!P0 BRA `(.L_x_19) ;  /* 0x0000000000048947 */ /* 0x000fea0003800000 */
[----:B------:R-:W-:Y:S01]  /*1700*/  BPT.TRAP 0x1 ;  /* 0x000000040000795c */ /* 0x000fe20000300000 */
.L_x_19:
[----:B-1----:R-:W-:Y:S05]  /*1710*/  @P1 BRA `(.L_x_20) ;  /* 0x0000000000081947 */ /* 0x002fea0003800000 */
[----:B------:R-:W1:Y:S02]  /*1720*/  SYNCS.PHASECHK.TRANS64.TRYWAIT P1, [R3+URZ], R0 ;  /* 0x00000000030075a7 */ /* 0x000e64000802017f */
[----:B-1----:R-:W-:Y:S05]  /*1730*/  @!P1 BRA `(.L_x_21) ;  /* 0x000000c400dc9947 */ /* 0x002fea0003800000 */
.L_x_20:
[----:B------:R-:W-:-:S04]  /*1740*/  UISETP.LT.AND UP0, UPT, UR44, 0x1, UPT ;  /* 0x000000012c00788c */ /* 0x000fc8000bf01270 */
[----:B------:R-:W-:-:S06]  /*1750*/  USEL UR4, UR44, 0x1, UP0 ;  /* 0x000000012c047887 */ /* 0x000fcc0008000000 */
[----:B01----:R-:W-:Y:S01]  /*1760*/  IMAD.U32 R0, RZ, RZ, UR4 ;  /* 0x00000004ff007e24 */ /* 0x003fe2000f8e00ff */
[----:B------:R-:W-:Y:S05]  /*1770*/  WARPSYNC.ALL ;  /* 0x0000000000007948 */ /* 0x000fea0003800000 */
[----:B------:R-:W-:-:S04]  /*1780*/  IADD3 R0, -R0, UR44, RZ ;  /* 0x0000002c00007c10 */ /* 0x000fc8000fffe1ff */
[----:B------:R-:W-:Y:S02]  /*1790*/  ISETP.GE.AND P1, PT, R0, 0x1, PT ;  /* 0x000000010000780c */ /* 0x000fe40003f26270 */
[----:B------:R-:W-:Y:S01]  /*17a0*/  R2UR UR4, R5 ;  /* 0x00000000050472ca */ /* 0x000fe200000e0000 */
[----:B------:R-:W-:Y:S01]  /*17b0*/  ULOP3.LUT UR24, UR50, 0x10000, URZ, 0xfc, !UPT ;  /* 0x0001000032187892 */ /* 0x000fe2000f8efc3f */
[----:B------:R-:W-:Y:S01]  /*17c0*/  WARPGROUP.ARRIVE ;  /* 0x00000000000079c5 */ /* 0x000fe20000000000 */
[----:B------:R-:W-:Y:S01]  /*17d0*/  UMOV UR9, 0x80000020 ;  /* 0x8000002000097882 */ /* 0x000fe20000000000 */
[----:B------:R-:W-:Y:S01]  /*17e0*/  UMOV UR11, 0x80000020 ;  /* 0x80000020000b7882 */ /* 0x000fe20000000000 */
[----:B------:R-:W-:Y:S01]  /*17f0*/  ULEA UR26, UR37, UR24, 0xb ;  /* 0x00000018251a7291 */ /* 0x000fe2000f8e583f */
[----:B------:R-:W-:Y:S01]  /*1800*/  UMOV UR5, UR9 ;  /* 0x0000000900057c82 */ /* 0x000fe20008000000 */
[----:B------:R-:W-:Y:S01]  /*1810*/  UMOV UR7, 0x80000020 ;  /* 0x8000002000077882 */ /* 0x000fe20000000000 */
[----:B------:R-:W-:Y:S01]  /*1820*/  UMOV UR13, UR9 ;  /* 0x00000009000d7c82 */ /* 0x000fe20008000000 */
[----:B------:R-:W-:Y:S01]  /*1830*/  UMOV UR15, 0x80000020 ;  /* 0x80000020000f7882 */ /* 0x000fe20000000000 */
[----:B------:R-:W-:-:S02]  /*1840*/  UMOV UR17, UR9 ;  /* 0x0000000900117c82 */ /* 0x000fc40008000000 */
[----:B------:R-:W-:Y:S01]  /*1850*/  UMOV UR8, UR26 ;  /* 0x0000001a00087c82 */ /* 0x000fe20008000000 */
[----:B------:R-:W-:Y:S01]  /*1860*/  UIADD3 UR4, UR4, 0x30180, URZ ;  /* 0x0003018004047890 */ /* 0x000fe2000fffe03f */
[----:B------:R-:W-:Y:S01]  /*1870*/  UMOV UR12, UR8 ;  /* 0x00000008000c7c82 */ /* 0x000fe20008000000 */
[----:B------:R-:W-:Y:S02]  /*1880*/  UMOV UR16, UR8 ;  /* 0x0000000800107c82 */ /* 0x000fe40008000000 */
[----:B------:R-:W-:Y:S01]  /*1890*/  USHF.R.U32.HI UR4, URZ, 0x4, UR4 ;  /* 0x000000043f047899 */ /* 0x000fe20008011604 */
[----:B------:R-:W-:Y:S01]  /*18a0*/  UMOV UR19, 0x80000020 ;  /* 0x8000002000137882 */ /* 0x000fe20000000000 */
[----:B------:R-:W-:Y:S02]  /*18b0*/  UMOV UR20, UR8 ;  /* 0x0000000800147c82 */ /* 0x000fe40008000000 */
[----:B------:R-:W-:Y:S01]  /*18c0*/  ULOP3.LUT UR4, UR4, 0x3fff, URZ, 0xc0, !UPT ;  /* 0x00003fff04047892 */ /* 0x000fe2000f8ec03f */
[----:B------:R-:W-:Y:S01]  /*18d0*/  UMOV UR21, UR9 ;  /* 0x0000000900157c82 */ /* 0x000fe20008000000 */
[----:B------:R-:W-:-:S02]  /*18e0*/  UMOV UR23, 0x80000020 ;  /* 0x8000002000177882 */ /* 0x000fc40000000000 */
[----:B------:R-:W-:-:S03]  /*18f0*/  ULOP3.LUT UR25, UR4, 0x10000, URZ, 0xfc, !UPT ;  /* 0x0001000004197892 */ /* 0x000fc6000f8efc3f */
[----:B------:R-:W-:Y:S01]  /*1900*/  UMOV UR4, UR8 ;  /* 0x0000000800047c82 */ /* 0x000fe20008000000 */
[----:B------:R-:W-:-:S04]  /*1910*/  UIMAD UR27, UR37, 0x140, UR25 ;  /* 0x00000140251b78a4 */ /* 0x000fc8000f8e0219 */
[----:B------:R-:W-:Y:S02]  /*1920*/  UIADD3 UR6, UR27, 0x40, URZ ;  /* 0x000000401b067890 */ /* 0x000fe4000fffe03f */
[----:B------:R-:W-:Y:S02]  /*1930*/  UIADD3 UR14, UR27, 0x80, URZ ;  /* 0x000000801b0e7890 */ /* 0x000fe4000fffe03f */
[----:B------:R-:W-:Y:S01]  /*1940*/  UMOV UR10, UR27 ;  /* 0x0000001b000a7c82 */ /* 0x000fe20008000000 */
[----:B------:R-:W-:Y:S01]  /*1950*/  UIADD3 UR18, UR27, 0xc0, URZ ;  /* 0x000000c01b127890 */ /* 0x000fe2000fffe03f */
[----:B------:R-:W-:Y:S01]  /*1960*/  IGMMA.64x16x32.S8.S8 R176, gdesc[UR8], RZ, !UPT, gsb0 ;  /* 0x0060000008b079f1 */ /* 0x000fe2000c0410ff */
[----:B------:R-:W-:Y:S02]  /*1970*/  UIADD3 UR22, UR27, 0x100, URZ ;  /* 0x000001001b167890 */ /* 0x000fe4000fffe03f */
[----:B------:R-:W-:Y:S02]  /*1980*/  WARPGROUP.DEPBAR.LE gsb0, 0x0 ;  /* 0x00008000000079c5 */ /* 0x000fe40000010000 */
[----:B------:R-:W-:-:S06]  /*1990*/  WARPGROUP.ARRIVE ;  /* 0x00000000000079c5 */ /* 0x000fcc0000000000 */
[----:B------:R-:W-:Y:S01]  /*19a0*/  IGMMA.64x16x32.S8.S8 R144, gdesc[UR4], RZ, !UPT, gsb0 ;  /* 0x00600000049079f1 */ /* 0x000fe2000c0410ff */
[----:B------:R-:W-:Y:S02]  /*19b0*/  UIADD3 UR4, UR26, 0x200, URZ ;  /* 0x000002001a047890 */ /* 0x000fe4000fffe03f */
[----:B------:R-:W-:Y:S02]  /*19c0*/  WARPGROUP.DEPBAR.LE gsb0, 0x0 ;  /* 0x00008000000079c5 */ /* 0x000fe40000010000 */
[----:B------:R-:W-:-:S06]  /*19d0*/  WARPGROUP.ARRIVE ;  /* 0x00000000000079c5 */ /* 0x000fcc0000000000 */
[----:B------:R-:W-:Y:S03]  /*19e0*/  IGMMA.64x16x32.S8.S8 R112, gdesc[UR12], RZ, !UPT, gsb0 ;  /* 0x006000000c7079f1 */ /* 0x000fe6000c0410ff */
[----:B------:R-:W-:Y:S02]  /*19f0*/  WARPGROUP.DEPBAR.LE gsb0, 0x0 ;  /* 0x00008000000079c5 */ /* 0x000fe40000010000 */
[----:B------:R-:W-:-:S06]  /*1a00*/  WARPGROUP.ARRIVE ;  /* 0x00000000000079c5 */ /* 0x000fcc0000000000 */
[----:B------:R-:W-:Y:S03]  /*1a10*/  IGMMA.64x16x32.S8.S8 R80, gdesc[UR16], RZ, !UPT, gsb0 ;  /* 0x00600000105079f1 */ /* 0x000fe6000c0410ff */
[----:B------:R-:W-:Y:S02]  /*1a20*/  WARPGROUP.DEPBAR.LE gsb0, 0x0 ;  /* 0x00008000000079c5 */ /* 0x000fe40000010000 */
[----:B------:R-:W-:-:S06]  /*1a30*/  WARPGROUP.ARRIVE ;  /* 0x00000000000079c5 */ /* 0x000fcc0000000000 */
[----:B------:R-:W-:Y:S01]  /*1a40*/  IGMMA.64x16x32.S8.S8 R48, gdesc[UR20], RZ, !UPT, gsb0 ;  /* 0x00600000143079f1 */ /* 0x000fe2000c0410ff */
[----:B------:R-:W-:Y:S01]  /*1a50*/  UMOV UR20, UR4 ;  /* 0x0000000400147c82 */ /* 0x000fe20008000000 */
[----:B------:R-:W-:Y:S01]  /*1a60*/  UMOV UR21, 0x80000020 ;  /* 0x8000002000157882 */ /* 0x000fe20000000000 */
[----:B------:R-:W-:Y:S01]  /*1a70*/  UMOV UR16, UR20 ;  /* 0x0000001400107c82 */ /* 0x000fe20008000000 */
[----:B------:R-:W-:Y:S01]  /*1a80*/  UMOV UR17, UR21 ;  /* 0x0000001500117c82 */ /* 0x000fe20008000000 */
[----:B------:R-:W-:Y:S01]  /*1a90*/  UMOV UR12, UR20 ;  /* 0x00000014000c7c82 */ /* 0x000fe20008000000 */
[----:B------:R-:W-:Y:S01]  /*1aa0*/  UMOV UR13, UR21 ;  /* 0x00000015000d7c82 */ /* 0x000fe20008000000 */
[----:B------:R-:W-:Y:S01]  /*1ab0*/  UMOV UR4, UR20 ;  /* 0x0000001400047c82 */ /* 0x000fe20008000000 */
[----:B------:R-:W-:Y:S01]  /*1ac0*/  UMOV UR5, UR21 ;  /* 0x0000001500057c82 */ /* 0x000fe20008000000 */
[----:B------:R-:W-:Y:S01]  /*1ad0*/  UMOV UR8, UR20 ;  /* 0x0000001400087c82 */ /* 0x000fe20008000000 */
[----:B------:R-:W-:Y:S01]  /*1ae0*/  UMOV UR9, UR21 ;  /* 0x0000001500097c82 */ /* 0x000fe20008000000 */
[----:B------:R-:W-:-:S02]  /*1af0*/  WARPGROUP.DEPBAR.LE gsb0, 0x0 ;  /* 0x00008000000079c5 */ /* 0x000fc40000010000 */
        /* <DEDUP_REMOVED lines=30> */
[----:B------:R-:W-:Y:S01]  /*1ce0*/  IGMMA.64x16x32.S8.S8 R128, gdesc[UR4], RZ, !UPT, gsb0 ;  /* 0x00600000048079f1 */ /* 0x000fe2000c0410ff */
[----:B------:R-:W-:Y:S01]  /*1cf0*/  UIADD3 UR4, UR26, 0x600, URZ ;  /* 0x000006001a047890 */ /* 0x000fe2000fffe03f */
[----:B------:R-:W-:Y:S01]  /*1d00*/  UMOV UR5, 0x80000020 ;  /* 0x8000002000057882 */ /* 0x000fe20000000000 */
        /* <DEDUP_REMOVED lines=21> */
[----:B------:R-:W-:Y:S01]  /*1e60*/  IGMMA.64x16x32.S8.S8 R24, gdesc[UR20], RZ, !UPT, gsb0 ;  /* 0x00600000141879f1 */ /* 0x000fe2000c0410ff */
[----:B------:R-:W-:Y:S01]  /*1e70*/  UMOV UR22, UR6 ;  /* 0x0000000600167c82 */ /* 0x000fe20008000000 */
[----:B------:R-:W-:Y:S01]  /*1e80*/  UMOV UR23, UR7 ;  /* 0x0000000700177c82 */ /* 0x000fe20008000000 */
[----:B------:R-:W-:Y:S01]  /*1e90*/  UIADD3 UR6, UR27, 0x2, URZ ;  /* 0x000000021b067890 */ /* 0x000fe2000fffe03f */
[----:B------:R-:W-:Y:S01]  /*1ea0*/  UMOV UR7, 0x80000020 ;  /* 0x8000002000077882 */ /* 0x000fe20000000000 */
[----:B------:R-:W-:Y:S02]  /*1eb0*/  WARPGROUP.DEPBAR.LE gsb0, 0x0 ;  /* 0x00008000000079c5 */ /* 0x000fe40000010000 */
[----:B------:R-:W-:-:S06]  /*1ec0*/  WARPGROUP.ARRIVE ;  /* 0x00000000000079c5 */ /* 0x000fcc0000000000 */
[----:B------:R-:W-:Y:S01]  /*1ed0*/  IGMMA.64x16x32.S8.S8 R56, gdesc[UR16], RZ, !UPT, gsb0 ;  /* 0x00600000103879f1 */ /* 0x000fe2000c0410ff */
[----:B------:R-:W-:Y:S01]  /*1ee0*/  UIADD3 UR18, UR27, 0x82, URZ ;  /* 0x000000821b127890 */ /* 0x000fe2000fffe03f */
[----:B------:R-:W-:Y:S01]  /*1ef0*/  UMOV UR16, UR4 ;  /* 0x0000000400107c82 */ /* 0x000fe20008000000 */
[----:B------:R-:W-:Y:S01]  /*1f00*/  UMOV UR17, UR5 ;  /* 0x0000000500117c82 */ /* 0x000fe20008000000 */
        /* <DEDUP_REMOVED lines=24> */
[----:B------:R-:W-:Y:S03]  /*2090*/  IGMMA.64x16x32.S8.S8 R176, gdesc[UR4], R176, gsb0 ;  /* 0x0060000004b079f1 */ /* 0x000fe600080410b0 */
[----:B------:R-:W-:Y:S02]  /*20a0*/  WARPGROUP.DEPBAR.LE gsb0, 0x0 ;  /* 0x00008000000079c5 */ /* 0x000fe40000010000 */
[----:B------:R-:W-:-:S06]  /*20b0*/  WARPGROUP.ARRIVE ;  /* 0x00000000000079c5 */ /* 0x000fcc0000000000 */
[----:B------:R-:W-:Y:S01]  /*20c0*/  IGMMA.64x16x32.S8.S8 R144, gdesc[UR12], R144, gsb0 ;  /* 0x006000000c9079f1 */ /* 0x000fe20008041090 */
[----:B------:R-:W-:Y:S02]  /*20d0*/  UIADD3 UR12, UR26, 0x202, URZ ;  /* 0x000002021a0c7890 */ /* 0x000fe4000fffe03f */
[----:B------:R-:W-:Y:S02]  /*20e0*/  WARPGROUP.DEPBAR.LE gsb0, 0x0 ;  /* 0x00008000000079c5 */ /* 0x000fe40000010000 */
[----:B------:R-:W-:-:S06]  /*20f0*/  WARPGROUP.ARRIVE ;  /* 0x00000000000079c5 */ /* 0x000fcc0000000000 */
[----:B------:R-:W-:Y:S03]  /*2100*/  IGMMA.64x16x32.S8.S8 R112, gdesc[UR16], R112, gsb0 ;  /* 0x00600000107079f1 */ /* 0x000fe60008041070 */
[----:B------:R-:W-:Y:S02]  /*2110*/  WARPGROUP.DEPBAR.LE gsb0, 0x0 ;  /* 0x00008000000079c5 */ /* 0x000fe40000010000 */
[----:B------:R-:W-:-:S06]  /*2120*/  WARPGROUP.ARRIVE ;  /* 0x00000000000079c5 */ /* 0x000fcc0000000000 */
[----:B------:R-:W-:Y:S03]  /*2130*/  IGMMA.64x16x32.S8.S8 R80, gdesc[UR8], R80, gsb0 ;  /* 0x00600000085079f1 */ /* 0x000fe60008041050 */
[----:B------:R-:W-:Y:S02]  /*2140*/  WARPGROUP.DEPBAR.LE gsb0, 0x0 ;  /* 0x00008000000079c5 */ /* 0x000fe40000010000 */
[----:B------:R-:W-:-:S06]  /*2150*/  WARPGROUP.ARRIVE ;  /* 0x00000000000079c5 */ /* 0x000fcc0000000000 */
[----:B------:R-:W-:Y:S01]  /*2160*/  IGMMA.64x16x32.S8.S8 R48, gdesc[UR20], R48, gsb0 ;  /* 0x00600000143079f1 */ /* 0x000fe20008041030 */
        /* <DEDUP_REMOVED lines=12> */
[----:B------:R-:W-:Y:S03]  /*2230*/  IGMMA.64x16x32.S8.S8 R40, gdesc[UR20], R40, gsb0 ;  /* 0x00600000142879f1 */ /* 0x000fe60008041028 */
[----:B------:R-:W-:Y:S02]  /*2240*/  WARPGROUP.DEPBAR.LE gsb0, 0x0 ;  /* 0x00008000000079c5 */ /* 0x000fe40000010000 */
[----:B------:R-:W-:-:S06]  /*2250*/  WARPGROUP.ARRIVE ;  /* 0x00000000000079c5 */ /* 0x000fcc0000000000 */
[----:B------:R-:W-:Y:S01]  /*2260*/  IGMMA.64x16x32.S8.S8 R72, gdesc[UR8], R72, gsb0 ;  /* 0x00600000084879f1 */ /* 0x000fe20008041048 */
[----:B------:R-:W-:Y:S02]  /*2270*/  UIADD3 UR8, UR26, 0x402, URZ ;  /* 0x000004021a087890 */ /* 0x000fe4000fffe03f */
[----:B------:R-:W-:Y:S01]  /*2280*/  UIADD3 UR26, UR26, 0x602, URZ ;  /* 0x000006021a1a7890 */ /* 0x000fe2000fffe03f */
        /* <DEDUP_REMOVED lines=60> */
[----:B------:R-:W-:Y:S05]  /*2650*/  @!P1 BRA `(.L_x_22) ;  /* 0x0000001000489947 */ /* 0x000fea0003800000 */
[----:B------:R-:W-:Y:S02]  /*2660*/  UIADD3 UR27, UR37, 0x1, URZ ;  /* 0x00000001251b7890 */ /* 0x000fe4000fffe03f */
[----:B------:R-:W-:Y:S02]  /*2670*/  UMOV UR26, UR37 ;  /* 0x00000025001a7c82 */ /* 0x000fe40008000000 */
[----:B------:R-:W-:-:S04]  /*2680*/  UISETP.NE.AND UP0, UPT, UR27, 0x6, UPT ;  /* 0x000000061b00788c */ /* 0x000fc8000bf05270 */
[----:B------:R-:W-:Y:S02]  /*2690*/  USEL UR4, URZ, 0x1, UP0 ;  /* 0x000000013f047887 */ /* 0x000fe40008000000 */
[----:B------:R-:W-:Y:S02]  /*26a0*/  USEL UR27, UR27, URZ, UP0 ;  /* 0x0000003f1b1b7287 */ /* 0x000fe40008000000 */
[----:B------:R-:W-:-:S06]  /*26b0*/  ULOP3.LUT UR4, UR36, UR4, URZ, 0x3c, !UPT ;  /* 0x0000000424047292 */ /* 0x000fcc000f8e3c3f */
[----:B------:R-:W-:-:S07]  /*26c0*/  IMAD.U32 R6, RZ, RZ, UR4 ;  /* 0x00000004ff067e24 */ /* 0x000fce000f8e00ff */
.L_x_29:
[----:B------:R-:W-:Y:S05]  /*26d0*/  @!P0 BRA `(.L_x_23) ;  /* 0x0000000000048947 */ /* 0x000fea0003800000 */
[----:B------:R-:W-:Y:S01]  /*26e0*/  BPT.TRAP 0x1 ;  /* 0x000000040000795c */ /* 0x000fe20000300000 */
.L_x_23:
[----:B------:R-:W0:Y:S01]  /*26f0*/  S2UR UR5, SR_CgaCtaId ;  /* 0x00000000000579c3 */ /* 0x000e220000008800 */
[----:B------:R-:W-:Y:S01]  /*2700*/  UMOV UR4, 0x400 ;  /* 0x0000040000047882 */ /* 0x000fe20000000000 */
[----:B------:R-:W-:Y:S01]  /*2710*/  IMAD.U32 R4, RZ, RZ, UR27 ;  /* 0x0000001bff047e24 */ /* 0x000fe2000f8e00ff */
[----:B------:R-:W-:Y:S01]  /*2720*/  SHF.L.U32 R3, R6, 0x1f, RZ ;  /* 0x0000001f06037819 */ /* 0x000fe200000006ff */
[----:B0-----:R-:W-:-:S06]  /*2730*/  ULEA UR4, UR5, UR4, 0x18 ;  /* 0x0000000405047291 */ /* 0x001fcc000f8ec03f */
[----:B------:R-:W-:-:S04]  /*2740*/  IMAD.U32 R5, RZ, RZ, UR4 ;  /* 0x00000004ff057e24 */ /* 0x000fc8000f8e00ff */
[----:B------:R-:W-:-:S04]  /*2750*/  IMAD R4, R4, 0x8, R5 ;  /* 0x0000000804047824 */ /* 0x000fc800078e0205 */
[----:B------:R0:W1:Y:S01]  /*2760*/  SYNCS.PHASECHK.TRANS64.TRYWAIT P1, [R4+URZ], R3 ;  /* 0x00000003040075a7 */ /* 0x000062000802017f */
[----:B------:R-:W-:Y:S05]  /*2770*/  @!P0 BRA `(.L_x_24) ;  /* 0x0000000000048947 */ /* 0x000fea0003800000 */
[----:B------:R-:W-:Y:S01]  /*2780*/  BPT.TRAP 0x1 ;  /* 0x000000040000795c */ /* 0x000fe20000300000 */
.L_x_24:
[----:B-1----:R-:W-:Y:S05]  /*2790*/  @P1 BRA `(.L_x_25) ;  /* 0x0000000000081947 */ /* 0x002fea0003800000 */
[----:B------:R-:W1:Y:S02]  /*27a0*/  SYNCS.PHASECHK.TRANS64.TRYWAIT P1, [R4+URZ], R3 ;  /* 0x00000003040075a7 */ /* 0x000e64000802017f */
[----:B-1----:R-:W-:Y:S05]  /*27b0*/  @!P1 BRA `(.L_x_26) ;  /* 0x000000b400d09947 */ /* 0x002fea0003800000 */
.L_x_25:
[----:B------:R-:W-:Y:S01]  /*27c0*/  ULEA UR28, UR27, UR24, 0xb ;  /* 0x000000181b1c7291 */ /* 0x000fe2000f8e583f */
[----:B------:R-:W-:Y:S01]  /*27d0*/  WARPGROUP.ARRIVE ;  /* 0x00000000000079c5 */ /* 0x000fe20000000000 */
[----:B------:R-:W-:Y:S01]  /*27e0*/  UIMAD UR29, UR27, 0x140, UR25 ;  /* 0x000001401b1d78a4 */ /* 0x000fe2000f8e0219 */
[----:B------:R-:W-:Y:S01]  /*27f0*/  UMOV UR5, 0x80000020 ;  /* 0x8000002000057882 */ /* 0x000fe20000000000 */
[----:B------:R-:W-:Y:S02]  /*2800*/  UMOV UR7, 0x80000020 ;  /* 0x8000002000077882 */ /* 0x000fe40000000000 */
[----:B------:R-:W-:Y:S01]  /*2810*/  UIADD3 UR10, UR29, 0x40, URZ ;  /* 0x000000401d0a7890 */ /* 0x000fe2000fffe03f */
[----:B------:R-:W-:Y:S02]  /*2820*/  UMOV UR4, UR28 ;  /* 0x0000001c00047c82 */ /* 0x000fe40008000000 */
[----:B------:R-:W-:Y:S01]  /*2830*/  UMOV UR6, UR29 ;  /* 0x0000001d00067c82 */ /* 0x000fe20008000000 */
[----:B------:R-:W-:Y:S01]  /*2840*/  UMOV UR8, UR4 ;  /* 0x0000000400087c82 */ /* 0x000fe20008000000 */
[----:B------:R-:W-:Y:S01]  /*2850*/  IGMMA.64x16x32.S8.S8 R176, gdesc[UR4], R176, gsb0 ;  /* 0x0060000004b079f1 */ /* 0x000fe200080410b0 */
[----:B------:R-:W-:Y:S01]  /*2860*/  UMOV UR9, UR5 ;  /* 0x0000000500097c82 */ /* 0x000fe20008000000 */
[----:B------:R-:W-:Y:S01]  /*2870*/  UMOV UR11, 0x80000020 ;  /* 0x80000020000b7882 */ /* 0x000fe20000000000 */
[----:B------:R-:W-:Y:S01]  /*2880*/  UIADD3 UR14, UR29, 0x80, URZ ;  /* 0x000000801d0e7890 */ /* 0x000fe2000fffe03f */
[----:B------:R-:W-:Y:S01]  /*2890*/  UMOV UR12, UR4 ;  /* 0x00000004000c7c82 */ /* 0x000fe20008000000 */
        /* <DEDUP_REMOVED lines=10> */
[----:B------:R-:W-:-:S02]  /*2940*/  WARPGROUP.DEPBAR.LE gsb0, 0x0 ;  /* 0x00008000000079c5 */ /* 0x000fc40000010000 */
        /* <DEDUP_REMOVED lines=50> */
[----:B------:R-:W-:Y:S01]  /*2c70*/  IGMMA.64x16x32.S8.S8 R160, gdesc[UR4], R160, gsb0 ;  /* 0x0060000004a079f1 */ /* 0x000fe200080410a0 */
[----:B------:R-:W-:Y:S01]  /*2c80*/  UIADD3 UR4, UR28, 0x2, URZ ;  /* 0x000000021c047890 */ /* 0x000fe2000fffe03f */
[----:B------:R-:W-:Y:S01]  /*2c90*/  UMOV UR5, 0x80000020 ;  /* 0x8000002000057882 */ /* 0x000fe20000000000 */
        /* <DEDUP_REMOVED lines=21> */
[----:B------:R-:W-:Y:S02]  /*2df0*/  WARPGROUP.DEPBAR.LE gsb0, 0x0 ;  /* 0x00008000000079c5 */ /* 0x000fe40000010000 */
[----:B------:R-:W-:-:S06]  /*2e00*/  WARPGROUP.ARRIVE ;  /* 0x00000000000079c5 */ /* 0x000fcc0000000000 */
[----:B------:R-:W-:Y:S01]  /*2e10*/  IGMMA.64x16x32.S8.S8 R24, gdesc[UR20], R24, gsb0 ;  /* 0x00600000141879f1 */ /* 0x000fe20008041018 */
[----:B------:R-:W-:Y:S01]  /*2e20*/  UMOV UR22, UR6 ;  /* 0x0000000600167c82 */ /* 0x000fe20008000000 */
[----:B------:R-:W-:Y:S01]  /*2e30*/  UMOV UR23, UR7 ;  /* 0x0000000700177c82 */ /* 0x000fe20008000000 */
[----:B------:R-:W-:Y:S01]  /*2e40*/  UMOV UR7, 0x80000020 ;  /* 0x8000002000077882 */ /* 0x000fe20000000000 */
[----:B------:R-:W-:Y:S02]  /*2e50*/  WARPGROUP.DEPBAR.LE gsb0, 0x0 ;  /* 0x00008000000079c5 */ /* 0x000fe40000010000 */
[----:B------:R-:W-:-:S06]  /*2e60*/  WARPGROUP.ARRIVE ;  /* 0x00000000000079c5 */ /* 0x000fcc0000000000 */
[----:B------:R-:W-:Y:S01]  /*2e70*/  IGMMA.64x16x32.S8.S8 R56, gdesc[UR16], R56, gsb0 ;  /* 0x00600000103879f1 */ /* 0x000fe20008041038 */
[----:B------:R-:W-:Y:S01]  /*2e80*/  UIADD3 UR18, UR29, 0xc2, URZ ;  /* 0x000000c21d127890 */ /* 0x000fe2000fffe03f */
[----:B------:R-:W-:Y:S01]  /*2e90*/  UMOV UR16, UR4 ;  /* 0x0000000400107c82 */ /* 0x000fe20008000000 */
[----:B------:R-:W-:Y:S01]  /*2ea0*/  UMOV UR17, UR5 ;  /* 0x0000000500117c82 */ /* 0x000fe20008000000 */
[----:B------:R-:W-:Y:S01]  /*2eb0*/  UMOV UR19, 0x80000020 ;  /* 0x8000002000137882 */ /* 0x000fe20000000000 */
[----:B------:R-:W-:Y:S02]  /*2ec0*/  WARPGROUP.DEPBAR.LE gsb0, 0x0 ;  /* 0x00008000000079c5 */ /* 0x000fe40000010000 */
[----:B------:R-:W-:-:S06]  /*2ed0*/  WARPGROUP.ARRIVE ;  /* 0x00000000000079c5 */ /* 0x000fcc0000000000 */
[----:B------:R-:W-:Y:S01]  /*2ee0*/  IGMMA.64x16x32.S8.S8 R88, gdesc[UR12], R88, gsb0 ;  /* 0x006000000c5879f1 */ /* 0x000fe20008041058 */
[----:B------:R-:W-:Y:S02]  /*2ef0*/  UIADD3 UR12, UR29, 0x2, URZ ;  /* 0x000000021d0c7890 */ /* 0x000fe4000fffe03f */
[----:B------:R-:W-:Y:S01]  /*2f00*/  UIADD3 UR14, UR29, 0x82, URZ ;  /* 0x000000821d0e7890 */ /* 0x000fe2000fffe03f */
[----:B------:R-:W-:Y:S01]  /*2f10*/  UMOV UR13, UR5 ;  /* 0x00000005000d7c82 */ /* 0x000fe20008000000 */
[----:B------:R-:W-:-:S03]  /*2f20*/  UMOV UR15, 0x80000020 ;  /* 0x80000020000f7882 */ /* 0x000fc60000000000 */
[----:B------:R-:W-:Y:S01]  /*2f30*/  UMOV UR6, UR12 ;  /* 0x0000000c00067c82 */ /* 0x000fe20008000000 */
[----:B------:R-:W-:Y:S01]  /*2f40*/  UMOV UR12, UR4 ;  /* 0x00000004000c7c82 */ /* 0x000fe20008000000 */
        /* <DEDUP_REMOVED lines=109> */
[----:B------:R-:W-:Y:S01]  /*3620*/  BPT.TRAP 0x1 ;  /* 0x000000040000795c */ /* 0x000fe20000300000 */
.L_x_27:
[----:B------:R-:W-:Y:S01]  /*3630*/  ISETP.NE.AND P1, PT, R18, RZ, PT ;  /* 0x000000ff1200720c */ /* 0x000fe20003f25270 */
[----:B01----:R-:W-:Y:S01]  /*3640*/  IMAD.U32 R4, RZ, RZ, UR26 ;  /* 0x0000001aff047e24 */ /* 0x003fe2000f8e00ff */
[----:B------:R-:W-:-:S11]  /*3650*/  UISETP.GT.U32.AND UP0, UPT, UR38, 0x1, UPT ;  /* 0x000000012600788c */ /* 0x000fd6000bf04070 */
[----:B------:R-:W-:-:S04]  /*3660*/  @P1 IMAD R3, R4, 0x8, R5 ;  /* 0x0000000804031824 */ /* 0x000fc800078e0205 */
[----:B------:R-:W-:-:S05]  /*3670*/  @P1 VIADD R4, R3, 0x30 ;  /* 0x0000003003041836 */ /* 0x000fca0000000000 */
[----:B------:R-:W-:-:S04]  /*3680*/  @P1 PRMT R4, R19, 0x654, R4 ;  /* 0x0000065413041816 */ /* 0x000fc80000000004 */
[----:B------:R0:W-:Y:S01]  /*3690*/  @P1 SYNCS.ARRIVE.TRANS64.RED.A1T0 RZ, [R4+URZ], RZ ;  /* 0x000000ff04ff19a7 */ /* 0x0001e2000810043f */
[----:B------:R-:W-:-:S13]  /*36a0*/  PLOP3.LUT P1, PT, PT, PT, UP0, 0x80, 0x0 ;  /* 0x000000000000781c */ /* 0x000fda0003f2f008 */
[----:B0-----:R-:W-:Y:S05]  /*36b0*/  @P1 BRA `(.L_x_28) ;  /* 0x0000000000041947 */ /* 0x001fea0003800000 */
[----:B------:R-:W-:Y:S01]  /*36c0*/  BPT.TRAP 0x1 ;  /* 0x000000040000795c */ /* 0x000fe20000300000 */
.L_x_28:
[----:B------:R-:W-:Y:S01]  /*36d0*/  UIADD3 UR27, UR27, 0x1, URZ ;  /* 0x000000011b1b7890 */ /* 0x000fe2000fffe03f */
[C---:B------:R-:W-:Y:S01]  /*36e0*/  ISETP.GT.AND P1, PT, R0.reuse, 0x1, PT ;  /* 0x000000010000780c */ /* 0x040fe20003f24270 */
[----:B------:R-:W-:Y:S01]  /*36f0*/  UIADD3 UR26, UR26, 0x1, URZ ;  /* 0x000000011a1a7890 */ /* 0x000fe2000fffe03f */
[----:B------:R-:W-:Y:S01]  /*3700*/  VIADD R0, R0, 0xffffffff ;  /* 0xffffffff00007836 */ /* 0x000fe20000000000 */
[----:B------:R-:W-:Y:S02]  /*3710*/  UISETP.NE.AND UP0, UPT, UR27, 0x6, UPT ;  /* 0x000000061b00788c */ /* 0x000fe4000bf05270 */
[----:B------:R-:W-:Y:S02]  /*3720*/  UISETP.NE.AND UP1, UPT, UR26, 0x6, UPT ;  /* 0x000000061a00788c */ /* 0x000fe4000bf25270 */
[----:B------:R-:W-:Y:S02]  /*3730*/  USEL UR4, URZ, 0x1, UP0 ;  /* 0x000000013f047887 */ /* 0x000fe40008000000 */
[----:B------:R-:W-:-:S02]  /*3740*/  USEL UR27, UR27, URZ, UP0 ;  /* 0x0000003f1b1b7287 */ /* 0x000fc40008000000 */
[----:B------:R-:W-:Y:S02]  /*3750*/  USEL UR26, UR26, URZ, UP1 ;  /* 0x0000003f1a1a7287 */ /* 0x000fe40008800000 */
[----:B------:R-:W-:Y:S01]  /*3760*/  LOP3.LUT R6, R6, UR4, RZ, 0x3c, !PT ;  /* 0x0000000406067c12 */ /* 0x000fe2000f8e3cff */
[----:B------:R-:W-:Y:S09]  /*3770*/  @P1 BRA `(.L_x_29) ;  /* 0xffffffec00d41947 */ /* 0x000ff2000383ffff */
.L_x_22:
[----:B------:R-:W0:Y:S02]  /*3780*/  LDC R0, c[0x0][0x28c] ;  /* 0x0000a300ff007b82 */ /* 0x000e240000000800 */
[----:B0-----:R-:W-:-:S13]  /*3790*/  ISETP.GE.AND P1, PT, R0, 0x1, PT ;  /* 0x000000010000780c */ /* 0x001fda0003f26270 */
[----:B------:R-:W-:Y:S05]  /*37a0*/  @!P1 BRA `(.L_x_30) ;  /* 0x0000000000549947 */ /* 0x000fea0003800000 */
[----:B------:R-:W-:Y:S05]  /*37b0*/  @!P0 BRA `(.L_x_31) ;  /* 0x0000000000048947 */ /* 0x000fea0003800000 */
[----:B------:R-:W-:Y:S01]  /*37c0*/  BPT.TRAP 0x1 ;  /* 0x000000040000795c */ /* 0x000fe20000300000 */
.L_x_31:
[----:B------:R-:W-:Y:S01]  /*37d0*/  ISETP.NE.AND P0, PT, R18, RZ, PT ;  /* 0x000000ff1200720c */ /* 0x000fe20003f05270 */
[----:B------:R-:W-:-:S12]  /*37e0*/  BSSY B0, `(.L_x_32) ;  /* 0x000000d000007945 */ /* 0x000fd80003800000 */
[----:B------:R-:W-:Y:S05]  /*37f0*/  @!P0 BRA `(.L_x_33) ;  /* 0x00000000002c8947 */ /* 0x000fea0003800000 */
[----:B------:R-:W-:-:S04]  /*3800*/  UISETP.LT.AND UP0, UPT, UR44, 0x1, UPT ;  /* 0x000000012c00788c */ /* 0x000fc8000bf01270 */
[----:B------:R-:W-:-:S04]  /*3810*/  USEL UR6, UR44, 0x1, UP0 ;  /* 0x000000012c067887 */ /* 0x000fc80008000000 */
[----:B------:R-:W-:-:S04]  /*3820*/  UIADD3 UR6, UR37, UR44, -UR6 ;  /* 0x0000002c25067290 */ /* 0x000fc8000fffe806 */
[----:B------:R-:W-:-:S04]  /*3830*/  UIMAD.WIDE.U32 UR4, UR6, -0x55555555, URZ ;  /* 0xaaaaaaab060478a5 */ /* 0x000fc8000f8e003f */
[----:B------:R-:W-:-:S04]  /*3840*/  USHF.R.U32.HI UR4, URZ, 0x2, UR5 ;  /* 0x000000023f047899 */ /* 0x000fc80008011605 */
[----:B------:R-:W-:-:S06]  /*3850*/  UIMAD UR6, UR4, -0x6, UR6 ;  /* 0xfffffffa040678a4 */ /* 0x000fcc000f8e0206 */
[----:B------:R-:W-:-:S04]  /*3860*/  IMAD.U32 R0, RZ, RZ, UR6 ;  /* 0x00000006ff007e24 */ /* 0x000fc8000f8e00ff */
[----:B------:R-:W-:-:S04]  /*3870*/  IMAD R0, R0, 0x8, R5 ;  /* 0x0000000800007824 */ /* 0x000fc800078e0205 */
[----:B------:R-:W-:-:S05]  /*3880*/  VIADD R0, R0, 0x30 ;  /* 0x0000003000007836 */ /* 0x000fca0000000000 */
[----:B------:R-:W-:-:S04]  /*3890*/  PRMT R0, R19, 0x654, R0 ;  /* 0x0000065413007816 */ /* 0x000fc80000000000 */
[----:B------:R0:W-:Y:S03]  /*38a0*/  SYNCS.ARRIVE.TRANS64.RED.A1T0 RZ, [R0+URZ], RZ ;  /* 0x000000ff00ff79a7 */ /* 0x0001e6000810043f */
.L_x_33:
[----:B------:R-:W-:Y:S05]  /*38b0*/  BSYNC B0 ;  /* 0x0000000000007941 */ /* 0x000fea0003800000 */
.L_x_32:
[----:B------:R-:W-:-:S06]  /*38c0*/  UISETP.GT.U32.AND UP0, UPT, UR38, 0x1, UPT ;  /* 0x000000012600788c */ /* 0x000fcc000bf04070 */
[----:B------:R-:W-:-:S13]  /*38d0*/  PLOP3.LUT P0, PT, PT, PT, UP0, 0x80, 0x0 ;  /* 0x000000000000781c */ /* 0x000fda0003f0f008 */
[----:B------:R-:W-:Y:S05]  /*38e0*/  @P0 BRA `(.L_x_30) ;  /* 0x0000000000040947 */ /* 0x000fea0003800000 */
[----:B------:R-:W-:Y:S01]  /*38f0*/  BPT.TRAP 0x1 ;  /* 0x000000040000795c */ /* 0x000fe20000300000 */
.L_x_30:
[C---:B0-----:R-:W-:Y:S01]  /*3900*/  LOP3.LUT R0, R2.reuse, 0x3, RZ, 0xc0, !PT ;  /* 0x0000000302007812 */ /* 0x041fe200078ec0ff */
[----:B------:R-:W-:Y:S01]  /*3910*/  IMAD.MOV.U32 R3, RZ, RZ, -0x2 ;  /* 0xfffffffeff037424 */ /* 0x000fe200078e00ff */
[----:B------:R-:W-:Y:S01]  /*3920*/  ULDC UR12, c[0x0][0x288] ;  /* 0x0000a200000c7ab9 */ /* 0x000fe20000000800 */
[----:B------:R-:W-:Y:S01]  /*3930*/  UIMAD UR46, UR46, 0x50, URZ ;  /* 0x000000502e2e78a4 */ /* 0x000fe2000f8e023f */
[----:B------:R-:W-:Y:S01]  /*3940*/  LOP3.LUT R4, R2, 0x60, RZ, 0xc0, !PT ;  /* 0x0000006002047812 */ /* 0x000fe200078ec0ff */
[----:B------:R-:W-:Y:S01]  /*3950*/  IMAD R8, R0, R3, UR12 ;  /* 0x0000000c00087e24 */ /* 0x000fe2000f8e0203 */
[--C-:B------:R-:W-:Y:S01]  /*3960*/  SHF.R.U32.HI R0, RZ, 0x7, R2.reuse ;  /* 0x00000007ff007819 */ /* 0x100fe20000011602 */
[----:B------:R-:W-:Y:S01]  /*3970*/  UIMAD.WIDE UR8, UR47, 0x200, URZ ;  /* 0x000002002f0878a5 */ /* 0x000fe2000f8e023f */
[----:B------:R-:W-:Y:S01]  /*3980*/  SHF.R.U32.HI R3, RZ, 0x2, R2 ;  /* 0x00000002ff037819 */ /* 0x000fe20000011602 */
[----:B------:R-:W-:Y:S01]  /*3990*/  USHF.L.U32 UR47, UR47, 0x9, URZ ;  /* 0x000000092f2f7899 */ /* 0x000fe2000800063f */
[----:B------:R-:W-:Y:S01]  /*39a0*/  LOP3.LUT R0, R0, 0x1, RZ, 0xc0, !PT ;  /* 0x0000000100007812 */ /* 0x000fe200078ec0ff */
[----:B------:R-:W-:Y:S01]  /*39b0*/  UISETP.GE.AND UP0, UPT, UR46, UR12, UPT ;  /* 0x0000000c2e00728c */ /* 0x000fe2000bf06270 */
[----:B------:R-:W-:Y:S01]  /*39c0*/  IMAD.SHL.U32 R14, R2, 0x2, RZ ;  /* 0x00000002020e7824 */ /* 0x000fe200078e00ff */
[----:B------:R-:W-:Y:S01]  /*39d0*/  UIADD3 UR37, UR44, UR37, URZ ;  /* 0x000000252c257290 */ /* 0x000fe2000fffe03f */
[----:B------:R-:W-:Y:S01]  /*39e0*/  IMAD.U32 R15, RZ, RZ, UR46 ;  /* 0x0000002eff0f7e24 */ /* 0x000fe2000f8e00ff */
[----:B------:R-:W-:Y:S01]  /*39f0*/  ULDC UR7, c[0x0][0x284] ;  /* 0x0000a10000077ab9 */ /* 0x000fe20000000800 */
[----:B------:R-:W-:Y:S01]  /*3a00*/  IMAD.SHL.U32 R6, R0, 0x40, RZ ;  /* 0x0000004000067824 */ /* 0x000fe200078e00ff */
[----:B------:R-:W-:Y:S01]  /*3a10*/  UISETP.GE.OR UP0, UPT, UR47, UR7, UP0 ;  /* 0x000000072f00728c */ /* 0x000fe20008706670 */
[----:B------:R-:W-:Y:S01]  /*3a20*/  LOP3.LUT R3, R3, 0x7, RZ, 0xc0, !PT ;  /* 0x0000000703037812 */ /* 0x000fe200078ec0ff */
[----:B------:R-:W-:Y:S01]  /*3a30*/  UISETP.GT.U32.AND UP1, UPT, UR37, 0x5, UPT ;  /* 0x000000052500788c */ /* 0x000fe2000bf24070 */
[----:B------:R-:W-:Y:S01]  /*3a40*/  SHF.R.U32.HI R7, RZ, 0x1, R4 ;  /* 0x00000001ff077819 */ /* 0x000fe20000011604 */
[----:B------:R-:W-:Y:S01]  /*3a50*/  USHF.R.S32.HI UR13, URZ, 0x1f, UR45 ;  /* 0x0000001f3f0d7899 */ /* 0x000fe2000801142d */
[----:B------:R-:W-:Y:S01]  /*3a60*/  LOP3.LUT R14, R15, 0x6, R14, 0xf8, !PT ;  /* 0x000000060f0e7812 */ /* 0x000fe200078ef80e */
[----:B------:R-:W-:Y:S01]  /*3a70*/  UIMAD.WIDE.U32 UR4, UR37, -0x55555555, URZ ;  /* 0xaaaaaaab250478a5 */ /* 0x000fe2000f8e003f */
[--C-:B------:R-:W-:Y:S01]  /*3a80*/  LOP3.LUT R6, R6, 0x40, R3.reuse, 0xe2, !PT ;  /* 0x0000004006067812 */ /* 0x100fe200078ee203 */
[----:B------:R-:W-:Y:S01]  /*3a90*/  ULDC.64 UR10, c[0x0][0x5d0] ;  /* 0x00017400000a7ab9 */ /* 0x000fe20000000a00 */
[----:B------:R-:W-:Y:S01]  /*3aa0*/  UISETP.LT.U32.AND UP1, UPT, UR44, 0x6, UP1 ;  /* 0x000000062c00788c */ /* 0x000fe20008f21070 */
[----:B------:R-:W-:Y:S01]  /*3ab0*/  IADD3 R3, RZ, -R7, -R3 ;  /* 0x80000007ff037210 */ /* 0x000fe20007ffe803 */
[----:B------:R-:W-:Y:S01]  /*3ac0*/  UISETP.GE.U32.AND UP2, UPT, UR44, 0x6, UPT ;  /* 0x000000062c00788c */ /* 0x000fe2000bf46070 */
[----:B------:R-:W-:Y:S01]  /*3ad0*/  PLOP3.LUT P0, PT, PT, PT, UP0, 0x80, 0x0 ;  /* 0x000000000000781c */ /* 0x000fe20003f0f008 */
[----:B------:R-:W-:Y:S01]  /*3ae0*/  UIMAD UR6, UR13, UR10, URZ ;  /* 0x0000000a0d0672a4 */ /* 0x000fe2000f8e023f */
[--C-:B------:R-:W-:Y:S01]  /*3af0*/  SHF.R.S32.HI R15, RZ, 0x1f, R14.reuse ;  /* 0x0000001fff0f7819 */ /* 0x100fe2000001140e */
[----:B------:R-:W-:Y:S01]  /*3b00*/  USHF.R.U32.HI UR4, URZ, 0x2, UR5 ;  /* 0x000000023f047899 */ /* 0x000fe20008011605 */
[----:B------:R-:W-:Y:S01]  /*3b10*/  IMAD.U32 R5, RZ, RZ, UR10 ;  /* 0x0000000aff057e24 */ /* 0x000fe2000f8e00ff */
[----:B------:R-:W-:Y:S01]  /*3b20*/  USEL UR5, URZ, 0x1, !UP1 ;  /* 0x000000013f057887 */ /* 0x000fe2000c800000 */
[----:B------:R-:W-:Y:S01]  /*3b30*/  IMAD R3, R0, -0x40, R3 ;  /* 0xffffffc000037824 */ /* 0x000fe200078e0203 */
[----:B------:R-:W-:Y:S01]  /*3b40*/  UIMAD UR6, UR45, UR11, UR6 ;  /* 0x0000000b2d0672a4 */ /* 0x000fe2000f8e0206 */
[----:B------:R-:W-:Y:S01]  /*3b50*/  IMAD.U32 R0, RZ, RZ, UR7 ;  /* 0x00000007ff007e24 */ /* 0x000fe2000f8e00ff */
[----:B------:R-:W-:Y:S01]  /*3b60*/  ULOP3.LUT UR36, UR36, UR5, URZ, 0x3c, !UPT ;  /* 0x0000000524247292 */ /* 0x000fe2000f8e3c3f */
[----:B------:R-:W-:Y:S01]  /*3b70*/  IMAD.WIDE.U32 R4, R5, UR45, R14 ;  /* 0x0000002d05047c25 */ /* 0x000fe2000f8e000e */
[----:B------:R-:W-:Y:S01]  /*3b80*/  UIMAD UR37, UR4, -0x6, UR37 ;  /* 0xfffffffa042578a4 */ /* 0x000fe2000f8e0225 */
[----:B------:R-:W-:Y:S01]  /*3b90*/  LOP3.LUT R195, R6, UR8, R7, 0xfe, !PT ;  /* 0x0000000806c37c12 */ /* 0x000fe2000f8efe07 */
[----:B------:R-:W-:Y:S01]  /*3ba0*/  @UP2 ULOP3.LUT UR36, UR36, 0x1, UR4, 0x78, !UPT ;  /* 0x0000000124242892 */ /* 0x000fe2000f8e7804 */
[----:B------:R-:W-:Y:S01]  /*3bb0*/  IADD3 R3, R0, -UR47, R3 ;  /* 0x8000002f00037c10 */ /* 0x000fe2000fffe003 */
[----:B------:R-:W-:Y:S01]  /*3bc0*/  VIADD R5, R5, UR6 ;  /* 0x0000000605057c36 */ /* 0x000fe20008000000 */
[----:B------:R-:W-:Y:S01]  /*3bd0*/  UMOV UR47, 0xffffffff ;  /* 0xffffffff002f7882 */ /* 0x000fe20000000000 */
[----:B------:R-:W-:Y:S01]  /*3be0*/  VIADD R0, R8, -UR46 ;  /* 0x8000002e08007c36 */ /* 0x000fe20008000000 */
[----:B------:R-:W-:Y:S07]  /*3bf0*/  @P0 BRA `(.L_x_34) ;  /* 0x0000008000ec0947 */ /* 0x000fee0003800000 */
[----:B-----5:R-:W-:Y:S01]  /*3c00*/  ISETP.NE.AND P0, PT, R184, RZ, PT ;  /* 0x000000ffb800720c */ /* 0x020fe20003f05270 */
[----:B------:R-:W-:Y:S01]  /*3c10*/  ULDC.64 UR10, c[0x0][0x5c8] ;  /* 0x00017200000a7ab9 */ /* 0x000fe20000000a00 */
[----:B------:R-:W-:Y:S01]  /*3c20*/  BSSY B0, `(.L_x_34) ;  /* 0x0000838000007945 */ /* 0x000fe20003800000 */
[----:B------:R-:W-:Y:S01]  /*3c30*/  UIMAD UR4, UR9, UR10, URZ ;  /* 0x0000000a090472a4 */ /* 0x000fe2000f8e023f */
[----:B------:R-:W-:Y:S02]  /*3c40*/  IMAD.U32 R6, RZ, RZ, UR11 ;  /* 0x0000000bff067e24 */ /* 0x000fe4000f8e00ff */
[----:B------:R-:W-:-:S04]  /*3c50*/  IMAD.WIDE.U32 R10, R195, UR10, R4 ;  /* 0x0000000ac30a7c25 */ /* 0x000fc8000f8e0004 */
[----:B------:R-:W-:-:S04]  /*3c60*/  IMAD R5, R195, R6, UR4 ;  /* 0x00000004c3057e24 */ /* 0x000fc8000f8e0206 */
[----:B------:R-:W-:Y:S01]  /*3c70*/  IMAD.IADD R190, R11, 0x1, R5 ;  /* 0x000000010bbe7824 */ /* 0x000fe200078e0205 */
[----:B------:R-:W-:Y:S06]  /*3c80*/  @!P0 BRA `(.L_x_35) ;  /* 0x0000005400f08947 */ /* 0x000fec0003800000 */
[----:B------:R-:W0:Y:S01]  /*3c90*/  LDC.64 R188, c[0x0][0x5b0] ;  /* 0x00016c00ffbc7b82 */ /* 0x000e220000000a00 */
[----:B------:R-:W-:Y:S01]  /*3ca0*/  ULDC.64 UR6, c[0x0][0x5b8] ;  /* 0x00016e0000067ab9 */ /* 0x000fe20000000a00 */
[----:B------:R-:W-:Y:S01]  /*3cb0*/  ISETP.GE.AND P5, PT, R3, 0x1, PT ;  /* 0x000000010300780c */ /* 0x000fe20003fa6270 */
[----:B------:R-:W-:Y:S02]  /*3cc0*/  UIMAD UR4, UR13, UR6, URZ ;  /* 0x000000060d0472a4 */ /* 0x000fe4000f8e023f */
[----:B------:R-:W-:Y:S01]  /*3cd0*/  IMAD.U32 R5, RZ, RZ, UR6 ;  /* 0x00000006ff057e24 */ /* 0x000fe2000f8e00ff */
[----:B------:R-:W-:Y:S01]  /*3ce0*/  IADD3 R199, P1, R195, 0x80, RZ ;  /* 0x00000080c3c77810 */ /* 0x000fe20007f3e0ff */
[----:B------:R-:W-:Y:S01]  /*3cf0*/  BSSY B1, `(.L_x_36) ;  /* 0x000001c000017945 */ /* 0x000fe20003800000 */
[----:B------:R-:W-:Y:S01]  /*3d00*/  UIMAD UR4, UR45, UR7, UR4 ;  /* 0x000000072d0472a4 */ /* 0x000fe2000f8e0204 */
[----:B------:R-:W1:Y:S01]  /*3d10*/  LDC.64 R20, c[0x0][0x5a8] ;  /* 0x00016a00ff147b82 */ /* 0x000e620000000a00 */
[----:B------:R-:W-:Y:S01]  /*3d20*/  IMAD.WIDE.U32 R14, R5, UR45, R14 ;  /* 0x0000002d050e7c25 */ /* 0x000fe2000f8e000e */
[----:B--2---:R-:W-:-:S02]  /*3d30*/  IADD3 R185, P3, R195, 0x180, RZ ;  /* 0x00000180c3b97810 */ /* 0x004fc40007f7e0ff */
[----:B------:R-:W-:Y:S01]  /*3d40*/  ISETP.GE.AND P2, PT, R3, 0x89, PT ;  /* 0x000000890300780c */ /* 0x000fe20003f46270 */
[----:B------:R-:W-:Y:S02]  /*3d50*/  VIADD R187, R15, UR4 ;  /* 0x000000040fbb7c36 */ /* 0x000fe40008000000 */
[----:B------:R-:W-:Y:S02]  /*3d60*/  IMAD.MOV.U32 R186, RZ, RZ, R14 ;  /* 0x000000ffffba7224 */ /* 0x000fe400078e000e */
[----:B------:R-:W-:Y:S02]  /*3d70*/  IMAD.X R9, RZ, RZ, UR9, P1 ;  /* 0x00000009ff097e24 */ /* 0x000fe400088e06ff */
[----:B------:R-:W-:Y:S02]  /*3d80*/  IMAD.X R201, RZ, RZ, UR9, P3 ;  /* 0x00000009ffc97e24 */ /* 0x000fe400098e06ff */
[----:B0-----:R-:W-:Y:S02]  /*3d90*/  IMAD R6, R188, UR9, RZ ;  /* 0x00000009bc067c24 */ /* 0x001fe4000f8e02ff */
[----:B------:R-:W-:-:S04]  /*3da0*/  IMAD.WIDE.U32 R4, R195, R188, R186 ;  /* 0x000000bcc3047225 */ /* 0x000fc800078e00ba */
[----:B------:R-:W-:Y:S01]  /*3db0*/  IMAD R193, R195, R189, R6 ;  /* 0x000000bdc3c17224 */ /* 0x000fe200078e0206 */
[----:B-1----:R-:W-:Y:S01]  /*3dc0*/  IADD3 R12, P0, R4, R20, RZ ;  /* 0x00000014040c7210 */ /* 0x002fe20007f1e0ff */
[C---:B------:R-:W-:Y:S02]  /*3dd0*/  IMAD.SHL.U32 R4, R188.reuse, 0x8, RZ ;  /* 0x00000008bc047824 */ /* 0x040fe400078e00ff */
[-C--:B------:R-:W-:Y:S01]  /*3de0*/  IMAD R200, R9, R188.reuse, RZ ;  /* 0x000000bc09c87224 */ /* 0x080fe200078e02ff */
[----:B------:R-:W-:Y:S01]  /*3df0*/  IADD3.X R13, R21, R5, R193, P0, !PT ;  /* 0x00000005150d7210 */ /* 0x000fe200007fe4c1 */
[----:B------:R-:W-:Y:S01]  /*3e00*/  IMAD R196, R201, R188, RZ ;  /* 0x000000bcc9c47224 */ /* 0x000fe200078e02ff */
[----:B------:R-:W-:Y:S01]  /*3e10*/  IADD3 R191, P0, R195, 0x100, RZ ;  /* 0x00000100c3bf7810 */ /* 0x000fe20007f1e0ff */
[----:B------:R-:W-:Y:S01]  /*3e20*/  IMAD R200, R199, R189, R200 ;  /* 0x000000bdc7c87224 */ /* 0x000fe200078e02c8 */
[----:B------:R-:W-:-:S03]  /*3e30*/  SHF.L.U64.HI R5, R188, 0x3, R189 ;  /* 0x00000003bc057819 */ /* 0x000fc600000102bd */
[----:B------:R-:W-:Y:S01]  /*3e40*/  IMAD.X R7, RZ, RZ, UR9, P0 ;  /* 0x00000009ff077e24 */ /* 0x000fe200080e06ff */
[----:B------:R-:W-:Y:S01]  /*3e50*/  ISETP.LT.OR P0, PT, R0, 0x1, !P5 ;  /* 0x000000010000780c */ /* 0x000fe20006f01670 */
[----:B------:R-:W-:-:S04]  /*3e60*/  IMAD.WIDE.U32 R8, R195, R188, R4 ;  /* 0x000000bcc3087225 */ /* 0x000fc800078e0004 */
[----:B------:R-:W-:-:S04]  /*3e70*/  IMAD R198, R7, R188, RZ ;  /* 0x000000bc07c67224 */ /* 0x000fc800078e02ff */
[----:B------:R-:W-:-:S04]  /*3e80*/  IMAD R198, R191, R189, R198 ;  /* 0x000000bdbfc67224 */ /* 0x000fc800078e02c6 */
[----:B------:R-:W-:Y:S05]  /*3e90*/  @P0 BRA `(.L_x_37) ;  /* 0x0000000000040947 */ /* 0x000fea0003800000 */
[----:B------:R0:W5:Y:S02]  /*3ea0*/  LDG.E.U8 R22, desc[UR48][R12.64] ;  /* 0x000000300c167981 */ /* 0x000164000c1e1100 */
.L_x_37:
[----:B------:R-:W-:Y:S05]  /*3eb0*/  BSYNC B1 ;  /* 0x0000000000017941 */ /* 0x000fea0003800000 */
.L_x_36:
[----:B------:R-:W-:Y:S01]  /*3ec0*/  ULDC.64 UR4, c[0x0][0x5c0] ;  /* 0x0001700000047ab9 */ /* 0x000fe20000000a00 */
[----:B------:R-:W-:Y:S01]  /*3ed0*/  ISETP.LT.OR P4, PT, R0, 0x1, !P2 ;  /* 0x000000010000780c */ /* 0x000fe20005781670 */
[----:B------:R-:W-:Y:S01]  /*3ee0*/  IMAD.IADD R9, R193, 0x1, R9 ;  /* 0x00000001c1097824 */ /* 0x000fe200078e0209 */
[----:B------:R-:W-:Y:S01]  /*3ef0*/  IADD3 R10, P1, R10, UR4, RZ ;  /* 0x000000040a0a7c10 */ /* 0x000fe2000ff3e0ff */
[----:B------:R-:W-:Y:S01]  /*3f00*/  IMAD.WIDE.U32 R6, R199, R188, R4 ;  /* 0x000000bcc7067225 */ /* 0x000fe200078e0004 */
[-C--:B------:R-:W-:Y:S01]  /*3f10*/  IADD3 R8, P3, P6, R14, R20.reuse, R8 ;  /* 0x000000140e087210 */ /* 0x080fe20007e7e008 */
[----:B------:R-:W-:Y:S01]  /*3f20*/  BSSY B1, `(.L_x_38) ;  /* 0x0000025000017945 */ /* 0x000fe20003800000 */
[----:B------:R-:W-:Y:S01]  /*3f30*/  IADD3.X R11, R190, UR5, RZ, P1, !PT ;  /* 0x00000005be0b7c10 */ /* 0x000fe20008ffe4ff */
[----:B------:R-:W-:Y:S01]  /*3f40*/  IMAD.IADD R7, R200, 0x1, R7 ;  /* 0x00000001c8077824 */ /* 0x000fe200078e0207 */
[----:B------:R-:W-:Y:S01]  /*3f50*/  ISETP.LT.OR P1, PT, R0, 0x2, !P2 ;  /* 0x000000020000780c */ /* 0x000fe20005721670 */
[----:B------:R-:W-:Y:S01]  /*3f60*/  IMAD.U32 R195, RZ, RZ, UR43 ;  /* 0x0000002bffc37e24 */ /* 0x000fe2000f8e00ff */
[----:B------:R-:W-:Y:S01]  /*3f70*/  IADD3.X R9, R187, R21, R9, P3, P6 ;  /* 0x00000015bb097210 */ /* 0x000fe20001fec409 */
[----:B------:R-:W-:Y:S01]  /*3f80*/  IMAD R196, R185, R189, R196 ;  /* 0x000000bdb9c47224 */ /* 0x000fe200078e02c4 */
[----:B------:R-:W-:Y:S01]  /*3f90*/  IADD3 R6, P3, P6, R14, R20, R6 ;  /* 0x000000140e067210 */ /* 0x000fe20007e7e006 */
[----:B------:R-:W-:Y:S01]  /*3fa0*/  IMAD.U32 R189, RZ, RZ, UR42 ;  /* 0x0000002affbd7e24 */ /* 0x000fe2000f8e00ff */
[----:B-----5:R-:W-:Y:S01]  /*3fb0*/  LOP3.LUT R15, R22, 0xffff, RZ, 0xc0, !PT ;  /* 0x0000ffff160f7812 */ /* 0x020fe200078ec0ff */
[----:B------:R-:W-:Y:S01]  /*3fc0*/  IMAD.U32 R193, RZ, RZ, UR43 ;  /* 0x0000002bffc17e24 */ /* 0x000fe2000f8e00ff */
[----:B------:R-:W-:Y:S01]  /*3fd0*/  IADD3.X R7, R187, R21, R7, P3, P6 ;  /* 0x00000015bb077210 */ /* 0x000fe20001fec407 */
[----:B------:R-:W-:Y:S01]  /*3fe0*/  IMAD.U32 R201, RZ, RZ, UR42 ;  /* 0x0000002affc97e24 */ /* 0x000fe2000f8e00ff */
[----:B------:R-:W-:Y:S01]  /*3ff0*/  @!P4 IADD3 R194, P3, P6, R195, UR41, R10 ;  /* 0x00000029c3c2cc10 */ /* 0x000fe2000fe7e00a */
[----:B------:R-:W-:Y:S01]  /*4000*/  IMAD.WIDE.U32 R204, R191, R188, R4 ;  /* 0x000000bcbfcc7225 */ /* 0x000fe200078e0004 */
[----:B------:R-:W-:-:S02]  /*4010*/  PRMT R15, R15, 0x8880, RZ ;  /* 0x000088800f0f7816 */ /* 0x000fc400000000ff */
[----:B------:R-:W-:Y:S01]  /*4020*/  @!P4 IADD3.X R195, R189, UR40, R11, P3, P6 ;  /* 0x00000028bdc3cc10 */ /* 0x000fe20009fec40b */
[----:B------:R-:W-:Y:S01]  /*4030*/  IMAD.WIDE.U32 R202, R185, R188, R4 ;  /* 0x000000bcb9ca7225 */ /* 0x000fe200078e0004 */
[----:B------:R-:W-:-:S03]  /*4040*/  @!P1 IADD3 R192, P3, P6, R193, UR41, R10 ;  /* 0x00000029c1c09c10 */ /* 0x000fc6000fe7e00a */
[----:B------:R-:W-:Y:S01]  /*4050*/  IMAD.IADD R189, R198, 0x1, R205 ;  /* 0x00000001c6bd7824 */ /* 0x000fe200078e02cd */
[----:B------:R-:W-:Y:S01]  /*4060*/  @!P1 IADD3.X R193, R201, UR40, R11, P3, P6 ;  /* 0x00000028c9c19c10 */ /* 0x000fe20009fec40b */
[----:B------:R-:W-:Y:S01]  /*4070*/  IMAD.MOV.U32 R5, RZ, RZ, R15 ;  /* 0x000000ffff057224 */ /* 0x000fe200078e000f */
[----:B------:R-:W-:Y:S01]  /*4080*/  IADD3 R4, P3, P6, R14, R20, R204 ;  /* 0x000000140e047210 */ /* 0x000fe20007e7e0cc */
[----:B------:R-:W-:Y:S02]  /*4090*/  IMAD.IADD R15, R196, 0x1, R203 ;  /* 0x00000001c40f7824 */ /* 0x000fe400078e02cb */
[----:B------:R-:W-:Y:S01]  /*40a0*/  IMAD R190, R5, R184, RZ ;  /* 0x000000b805be7224 */ /* 0x000fe200078e02ff */
[----:B------:R-:W-:Y:S02]  /*40b0*/  IADD3.X R5, R187, R21, R189, P3, P6 ;  /* 0x00000015bb057210 */ /* 0x000fe40001fec4bd */
[----:B------:R-:W-:Y:S01]  /*40c0*/  IADD3 R14, P3, P6, R14, R20, R202 ;  /* 0x000000140e0e7210 */ /* 0x000fe20007e7e0ca */
[----:B------:R-:W-:-:S03]  /*40d0*/  @!P0 IMAD R189, R176, R23, R190 ;  /* 0x00000017b0bd8224 */ /* 0x000fc600078e02be */
[----:B------:R-:W-:Y:S02]  /*40e0*/  IADD3.X R15, R187, R21, R15, P3, P6 ;  /* 0x00000015bb0f7210 */ /* 0x000fe40001fec40f */
[----:B------:R-:W-:Y:S01]  /*40f0*/  ISETP.LT.OR P3, PT, R0, 0x2, !P5 ;  /* 0x000000020000780c */ /* 0x000fe20006f61670 */
[----:B------:R1:W-:Y:S01]  /*4100*/  @!P0 STG.E.U8 desc[UR48][R10.64], R189 ;  /* 0x000000bd0a008986 */ /* 0x0003e2000c101130 */
[----:B------:R-:W-:-:S04]  /*4110*/  ISETP.GE.AND P6, PT, R3, 0x9, PT ;  /* 0x000000090300780c */ /* 0x000fc80003fc6270 */
[----:B------:R-:W-:-:S07]  /*4120*/  ISETP.LT.OR P0, PT, R0, 0x1, !P6 ;  /* 0x000000010000780c */ /* 0x000fce0007701670 */
[----:B-1----:R-:W-:Y:S06]  /*4130*/  @P3 BRA `(.L_x_39) ;  /* 0x00000000000c3947 */ /* 0x002fec0003800000 */
[----:B------:R-:W2:Y:S02]  /*4140*/  LDG.E.U8 R22, desc[UR48][R12.64+0x1] ;  /* 0x000001300c167981 */ /* 0x000ea4000c1e1100 */
[----:B--2---:R-:W-:-:S05]  /*4150*/  PRMT R189, R22, 0x8880, RZ ;  /* 0x0000888016bd7816 */ /* 0x004fca00000000ff */
[----:B------:R-:W-:-:S07]  /*4160*/  IMAD R190, R189, R184, RZ ;  /* 0x000000b8bdbe7224 */ /* 0x000fce00078e02ff */
.L_x_39:
[----:B------:R-:W-:Y:S05]  /*4170*/  BSYNC B1 ;  /* 0x0000000000017941 */ /* 0x000fea0003800000 */
.L_x_38:
[----:B------:R-:W-:Y:S01]  /*4180*/  @!P3 IMAD R189, R177, R23, R190 ;  /* 0x00000017b1bdb224 */ /* 0x000fe200078e02be */
[----:B------:R-:W-:Y:S04]  /*4190*/  BSSY B1, `(.L_x_40) ;  /* 0x0000009000017945 */ /* 0x000fe80003800000 */
[----:B------:R1:W-:Y:S01]  /*41a0*/  @!P3 STG.E.U8 desc[UR48][R10.64+0x1], R189 ;  /* 0x000001bd0a00b986 */ /* 0x0003e2000c101130 */
[----:B------:R-:W-:-:S04]  /*41b0*/  @!P0 IADD3 R176, P3, R10, UR43, RZ ;  /* 0x0000002b0ab08c10 */ /* 0x000fc8000ff7e0ff */
[----:B------:R-:W-:Y:S02]  /*41c0*/  @!P0 IADD3.X R177, R11, UR42, RZ, P3, !PT ;  /* 0x0000002a0bb18c10 */ /* 0x000fe40009ffe4ff */
[----:B------:R-:W-:Y:S01]  /*41d0*/  ISETP.LT.OR P3, PT, R0, 0x2, !P6 ;  /* 0x000000020000780c */ /* 0x000fe20007761670 */
[----:B------:R-:W-:-:S12]  /*41e0*/  @P0 BRA `(.L_x_41) ;  /* 0x00000000000c0947 */ /* 0x000fd80003800000 */
[----:B------:R-:W1:Y:S02]  /*41f0*/  LDG.E.U8 R22, desc[UR48][R8.64] ;  /* 0x0000003008167981 */ /* 0x000e64000c1e1100 */
[----:B-1----:R-:W-:-:S05]  /*4200*/  PRMT R189, R22, 0x8880, RZ ;  /* 0x0000888016bd7816 */ /* 0x002fca00000000ff */
[----:B------:R-:W-:-:S07]  /*4210*/  IMAD R190, R189, R184, RZ ;  /* 0x000000b8bdbe7224 */ /* 0x000fce00078e02ff */
.L_x_41:
[----:B------:R-:W-:Y:S05]  /*4220*/  BSYNC B1 ;  /* 0x0000000000017941 */ /* 0x000fea0003800000 */
.L_x_40:
[----:B-1----:R-:W-:Y:S01]  /*4230*/  @!P0 IMAD R189, R178, R23, R190 ;  /* 0x00000017b2bd8224 */ /* 0x002fe200078e02be */
        /* <DEDUP_REMOVED lines=9> */
.L_x_43:
[----:B------:R-:W-:Y:S05]  /*42d0*/  BSYNC B1 ;  /* 0x0000000000017941 */ /* 0x000fea0003800000 */
.L_x_42:
[----:B------:R-:W-:Y:S01]  /*42e0*/  @!P3 IMAD R179, R179, R23, R190 ;  /* 0x00000017b3b3b224 */ /* 0x000fe200078e02be */
[----:B------:R-:W-:Y:S04]  /*42f0*/  BSSY B1, `(.L_x_44) ;  /* 0x0000006000017945 */ /* 0x000fe80003800000 */
[----:B------:R2:W-:Y:S01]  /*4300*/  @!P3 STG.E.U8 desc[UR48][R202.64+0x1], R179 ;  /* 0x000001b3ca00b986 */ /* 0x0005e2000c101130 */
[----:B------:R-:W-:Y:S05]  /*4310*/  @P0 BRA `(.L_x_45) ;  /* 0x00000000000c0947 */ /* 0x000fea0003800000 */
[----:B------:R-:W1:Y:S02]  /*4320*/  LDG.E.U8 R22, desc[UR48][R12.64+0x8] ;  /* 0x000008300c167981 */ /* 0x000e64000c1e1100 */
[----:B-1----:R-:W-:-:S05]  /*4330*/  PRMT R177, R22, 0x8880, RZ ;  /* 0x0000888016b17816 */ /* 0x002fca00000000ff */
[----:B------:R-:W-:-:S07]  /*4340*/  IMAD R190, R177, R184, RZ ;  /* 0x000000b8b1be7224 */ /* 0x000fce00078e02ff */
.L_x_45:
[----:B------:R-:W-:Y:S05]  /*4350*/  BSYNC B1 ;  /* 0x0000000000017941 */ /* 0x000fea0003800000 */
.L_x_44:
[----:B------:R-:W-:Y:S01]  /*4360*/  ISETP.LT.OR P3, PT, R0, 0xa, !P5 ;  /* 0x0000000a0000780c */ /* 0x000fe20006f61670 */
[----:B-1----:R-:W-:Y:S01]  /*4370*/  @!P0 IMAD R177, R180, R23, R190 ;  /* 0x00000017b4b18224 */ /* 0x002fe200078e02be */
[----:B------:R-:W-:Y:S04]  /*4380*/  BSSY B1, `(.L_x_46) ;  /* 0x0000007000017945 */ /* 0x000fe80003800000 */
[----:B------:R1:W-:Y:S01]  /*4390*/  @!P0 STG.E.U8 desc[UR48][R10.64+0x8], R177 ;  /* 0x000008b10a008986 */ /* 0x0003e2000c101130 */
[----:B------:R-:W-:-:S06]  /*43a0*/  ISETP.LT.OR P0, PT, R0, 0x9, !P6 ;  /* 0x000000090000780c */ /* 0x000fcc0007701670 */
[----:B------:R-:W-:Y:S07]  /*43b0*/  @P3 BRA `(.L_x_47) ;  /* 0x00000000000c3947 */ /* 0x000fee0003800000 */
[----:B------:R-:W1:Y:S02]  /*43c0*/  LDG.E.U8 R22, desc[UR48][R12.64+0x9] ;  /* 0x000009300c167981 */ /* 0x000e64000c1e1100 */
[----:B-1----:R-:W-:-:S05]  /*43d0*/  PRMT R177, R22, 0x8880, RZ ;  /* 0x0000888016b17816 */ /* 0x002fca00000000ff */
[----:B------:R-:W-:-:S07]  /*43e0*/  IMAD R190, R177, R184, RZ ;  /* 0x000000b8b1be7224 */ /* 0x000fce00078e02ff */
.L_x_47:
[----:B------:R-:W-:Y:S05]  /*43f0*/  BSYNC B1 ;  /* 0x0000000000017941 */ /* 0x000fea0003800000 */
.L_x_46:
[----:B------:R-:W-:Y:S01]  /*4400*/  @!P3 IMAD R181, R181, R23, R190 ;  /* 0x00000017b5b5b224 */ /* 0x000fe200078e02be */
[----:B------:R-:W-:Y:S04]  /*4410*/  BSSY B1, `(.L_x_48) ;  /* 0x0000009000017945 */ /* 0x000fe80003800000 */
[----:B------:R3:W-:Y:S01]  /*4420*/  @!P3 STG.E.U8 desc[UR48][R10.64+0x9], R181 ;  /* 0x000009b50a00b986 */ /* 0x0007e2000c101130 */
[----:B------:R-:W-:-:S04]  /*4430*/  @!P0 IADD3 R176, P3, R10, UR43, RZ ;  /* 0x0000002b0ab08c10 */ /* 0x000fc8000ff7e0ff */
[----:B-1----:R-:W-:Y:S02]  /*4440*/  @!P0 IADD3.X R177, R11, UR42, RZ, P3, !PT ;  /* 0x0000002a0bb18c10 */ /* 0x002fe40009ffe4ff */
[----:B------:R-:W-:Y:S01]  /*4450*/  ISETP.LT.OR P3, PT, R0, 0xa, !P6 ;  /* 0x0000000a0000780c */ /* 0x000fe20007761670 */
[----:B------:R-:W-:-:S12]  /*4460*/  @P0 BRA `(.L_x_49) ;  /* 0x00000000000c0947 */ /* 0x000fd80003800000 */
[----:B------:R-:W2:Y:S02]  /*4470*/  LDG.E.U8 R22, desc[UR48][R8.64+0x8] ;  /* 0x0000083008167981 */ /* 0x000ea4000c1e1100 */
[----:B--2---:R-:W-:-:S05]  /*4480*/  PRMT R179, R22, 0x8880, RZ ;  /* 0x0000888016b37816 */ /* 0x004fca00000000ff */
[----:B------:R-:W-:-:S07]  /*4490*/  IMAD R190, R179, R184, RZ ;  /* 0x000000b8b3be7224 */ /* 0x000fce00078e02ff */
.L_x_49:
[----:B------:R-:W-:Y:S05]  /*44a0*/  BSYNC B1 ;  /* 0x0000000000017941 */ /* 0x000fea0003800000 */
.L_x_48:
[----:B--2---:R-:W-:Y:S01]  /*44b0*/  @!P0 IMAD R179, R182, R23, R190 ;  /* 0x00000017b6b38224 */ /* 0x004fe200078e02be */
[----:B------:R-:W-:Y:S04]  /*44c0*/  BSSY B1, `(.L_x_50) ;  /* 0x0000008000017945 */ /* 0x000fe80003800000 */
[----:B------:R1:W-:Y:S01]  /*44d0*/  @!P0 STG.E.U8 desc[UR48][R176.64+0x8], R179 ;  /* 0x000008b3b0008986 */ /* 0x0003e2000c101130 */
[----:B------:R-:W-:-:S04]  /*44e0*/  @!P3 IADD3 R180, P0, R10, UR43, RZ ;  /* 0x0000002b0ab4bc10 */ /* 0x000fc8000ff1e0ff */
[----:B---3--:R-:W-:Y:S01]  /*44f0*/  @!P3 IADD3.X R181, R11, UR42, RZ, P0, !PT ;  /* 0x0000002a0bb5bc10 */ /* 0x008fe200087fe4ff */
[----:B------:R-:W-:Y:S08]  /*4500*/  @P3 BRA `(.L_x_51) ;  /* 0x00000000000c3947 */ /* 0x000ff00003800000 */
[----:B------:R-:W1:Y:S02]  /*4510*/  LDG.E.U8 R22, desc[UR48][R8.64+0x9] ;  /* 0x0000093008167981 */ /* 0x000e64000c1e1100 */
[----:B-1----:R-:W-:-:S05]  /*4520*/  PRMT R177, R22, 0x8880, RZ ;  /* 0x0000888016b17816 */ /* 0x002fca00000000ff */
[----:B------:R-:W-:-:S07]  /*4530*/  IMAD R190, R177, R184, RZ ;  /* 0x000000b8b1be7224 */ /* 0x000fce00078e02ff */
.L_x_51:
[----:B------:R-:W-:Y:S05]  /*4540*/  BSYNC B1 ;  /* 0x0000000000017941 */ /* 0x000fea0003800000 */
.L_x_50:
[----:B------:R-:W-:Y:S01]  /*4550*/  @!P3 IMAD R183, R183, R23, R190 ;  /* 0x00000017b7b7b224 */ /* 0x000fe200078e02be */
[----:B------:R-:W-:Y:S01]  /*4560*/  ISETP.GE.AND P0, PT, R3, 0x81, PT ;  /* 0x000000810300780c */ /* 0x000fe20003f06270 */
[----:B-1----:R-:W-:Y:S01]  /*4570*/  IMAD.WIDE.U32 R176, R199, R188, R186 ;  /* 0x000000bcc7b07225 */ /* 0x002fe200078e00ba */
[----:B------:R-:W-:Y:S01]  /*4580*/  P2R R182, PR, RZ, 0x2 ;  /* 0x00000002ffb67803 */ /* 0x000fe20000000000 */
[----:B------:R-:W-:Y:S01]  /*4590*/  BSSY B1, `(.L_x_52) ;  /* 0x000000c000017945 */ /* 0x000fe20003800000 */
[----:B------:R1:W-:Y:S01]  /*45a0*/  @!P3 STG.E.U8 desc[UR48][R180.64+0x9], R183 ;  /* 0x000009b7b400b986 */ /* 0x0003e2000c101130 */
[----:B------:R-:W-:-:S04]  /*45b0*/  IADD3 R176, P3, R176, R20, RZ ;  /* 0x00000014b0b07210 */ /* 0x000fc80007f7e0ff */
[----:B------:R-:W-:Y:S02]  /*45c0*/  IADD3.X R177, R21, R177, R200, P3, !PT ;  /* 0x000000b115b17210 */ /* 0x000fe40001ffe4c8 */
[----:B------:R-:W-:-:S13]  /*45d0*/  ISETP.LT.OR P3, PT, R0, 0x1, !P0 ;  /* 0x000000010000780c */ /* 0x000fda0004761670 */
[----:B------:R-:W-:-:S04]  /*45e0*/  @!P3 IADD3 R178, P1, R10, UR41, RZ ;  /* 0x000000290ab2bc10 */ /* 0x000fc8000ff3e0ff */
[----:B------:R-:W-:Y:S02]  /*45f0*/  @!P3 IADD3.X R179, R11, UR40, RZ, P1, !PT ;  /* 0x000000280bb3bc10 */ /* 0x000fe40008ffe4ff */
[----:B------:R-:W-:Y:S01]  /*4600*/  ISETP.NE.AND P1, PT, R182, RZ, PT ;  /* 0x000000ffb600720c */ /* 0x000fe20003f25270 */
[----:B-1----:R-:W-:-:S12]  /*4610*/  @P3 BRA `(.L_x_53) ;  /* 0x00000000000c3947 */ /* 0x002fd80003800000 */
[----:B------:R-:W2:Y:S02]  /*4620*/  LDG.E.U8 R22, desc[UR48][R176.64] ;  /* 0x00000030b0167981 */ /* 0x000ea4000c1e1100 */
[----:B--2---:R-:W-:-:S05]  /*4630*/  PRMT R181, R22, 0x8880, RZ ;  /* 0x0000888016b57816 */ /* 0x004fca00000000ff */
[----:B------:R-:W-:-:S07]  /*4640*/  IMAD R190, R181, R184, RZ ;  /* 0x000000b8b5be7224 */ /* 0x000fce00078e02ff */
.L_x_53:
[----:B------:R-:W-:Y:S05]  /*4650*/  BSYNC B1 ;  /* 0x0000000000017941 */ /* 0x000fea0003800000 */
.L_x_52:
[----:B------:R-:W-:Y:S01]  /*4660*/  @!P3 IMAD R181, R168, R23, R190 ;  /* 0x00000017a8b5b224 */ /* 0x000fe200078e02be */
[----:B------:R-:W-:Y:S01]  /*4670*/  LOP3.LUT R197, R197, 0xfffffffe, RZ, 0xc0, !PT ;  /* 0xfffffffec5c57812 */ /* 0x000fe200078ec0ff */
[----:B------:R-:W-:Y:S01]  /*4680*/  BSSY B1, `(.L_x_54) ;  /* 0x000000a000017945 */ /* 0x000fe20003800000 */
[----:B------:R-:W-:Y:S02]  /*4690*/  IMAD.U32 R183, RZ, RZ, UR43 ;  /* 0x0000002bffb77e24 */ /* 0x000fe4000f8e00ff */
[----:B------:R1:W-:Y:S01]  /*46a0*/  @!P3 STG.E.U8 desc[UR48][R178.64], R181 ;  /* 0x000000b5b200b986 */ /* 0x0003e2000c101130 */
[----:B------:R-:W-:Y:S01]  /*46b0*/  ISETP.LT.OR P3, PT, R0, 0x2, !P0 ;  /* 0x000000020000780c */ /* 0x000fe20004761670 */
[----:B------:R-:W-:-:S12]  /*46c0*/  IMAD.U32 R189, RZ, RZ, UR42 ;  /* 0x0000002affbd7e24 */ /* 0x000fd8000f8e00ff */
[----:B------:R-:W-:Y:S01]  /*46d0*/  @P3 LOP3.LUT R197, R197, 0x1, RZ, 0xfc, !PT ;  /* 0x00000001c5c53812 */ /* 0x000fe200078efcff */
[----:B-1----:R-:W-:Y:S06]  /*46e0*/  @P3 BRA `(.L_x_55) ;  /* 0x00000000000c3947 */ /* 0x002fec0003800000 */
[----:B------:R-:W2:Y:S02]  /*46f0*/  LDG.E.U8 R22, desc[UR48][R176.64+0x1] ;  /* 0x00000130b0167981 */ /* 0x000ea4000c1e1100 */
[----:B--2---:R-:W-:-:S05]  /*4700*/  PRMT R179, R22, 0x8880, RZ ;  /* 0x0000888016b37816 */ /* 0x004fca00000000ff */
[----:B------:R-:W-:-:S07]  /*4710*/  IMAD R190, R179, R184, RZ ;  /* 0x000000b8b3be7224 */ /* 0x000fce00078e02ff */
.L_x_55:
[----:B------:R-:W-:Y:S05]  /*4720*/  BSYNC B1 ;  /* 0x0000000000017941 */ /* 0x000fea0003800000 */
.L_x_54:
[----:B------:R-:W-:Y:S01]  /*4730*/  ISETP.LT.OR P3, PT, R0, 0x9, !P2 ;  /* 0x000000090000780c */ /* 0x000fe20005761670 */
[----:B------:R-:W-:Y:S01]  /*4740*/  BSSY B1, `(.L_x_56) ;  /* 0x0000012000017945 */ /* 0x000fe20003800000 */
[----:B------:R-:W-:Y:S02]  /*4750*/  P2R R199, PR, RZ, 0x1 ;  /* 0x00000001ffc77803 */ /* 0x000fe40000000000 */
[----:B------:R-:W-:Y:S02]  /*4760*/  LOP3.LUT P0, RZ, R197, 0x1, RZ, 0xc0, !PT ;  /* 0x00000001c5ff7812 */ /* 0x000fe4000780c0ff */
[----:B------:R-:W-:Y:S02]  /*4770*/  P2R R168, PR, RZ, 0x20 ;  /* 0x00000020ffa87803 */ /* 0x000fe40000000000 */
[----:B------:R-:W-:-:S05]  /*4780*/  P2R R182, PR, RZ, 0x2 ;  /* 0x00000002ffb67803 */ /* 0x000fca0000000000 */
[----:B------:R-:W-:-:S04]  /*4790*/  @!P3 IADD3 R180, P1, P5, R183, UR41, R10 ;  /* 0x00000029b7b4bc10 */ /* 0x000fc8000fd3e00a */
[----:B------:R-:W-:Y:S01]  /*47a0*/  @!P3 IADD3.X R181, R189, UR40, R11, P1, P5 ;  /* 0x00000028bdb5bc10 */ /* 0x000fe20008fea40b */
[----:B------:R-:W-:Y:S01]  /*47b0*/  @!P0 IMAD R169, R169, R23, R190 ;  /* 0x00000017a9a98224 */ /* 0x000fe200078e02be */
[----:B------:R-:W-:Y:S02]  /*47c0*/  IADD3 R178, P1, R10, UR41, RZ ;  /* 0x000000290ab27c10 */ /* 0x000fe4000ff3e0ff */
[----:B------:R-:W-:Y:S02]  /*47d0*/  ISETP.NE.AND P5, PT, R168, RZ, PT ;  /* 0x000000ffa800720c */ /* 0x000fe40003fa5270 */
[----:B------:R-:W-:Y:S02]  /*47e0*/  IADD3.X R179, R11, UR40, RZ, P1, !PT ;  /* 0x000000280bb37c10 */ /* 0x000fe40008ffe4ff */
[----:B------:R-:W-:-:S03]  /*47f0*/  ISETP.NE.AND P1, PT, R182, RZ, PT ;  /* 0x000000ffb600720c */ /* 0x000fc60003f25270 */
[----:B------:R1:W-:Y:S01]  /*4800*/  @!P0 STG.E.U8 desc[UR48][R178.64+0x1], R169 ;  /* 0x000001a9b2008986 */ /* 0x0003e2000c101130 */
[----:B------:R-:W-:Y:S01]  /*4810*/  ISETP.NE.AND P0, PT, R199, RZ, PT ;  /* 0x000000ffc700720c */ /* 0x000fe20003f05270 */
[----:B------:R-:W-:-:S12]  /*4820*/  @P4 BRA `(.L_x_57) ;  /* 0x00000000000c4947 */ /* 0x000fd80003800000 */
[----:B------:R-:W1:Y:S02]  /*4830*/  LDG.E.U8 R22, desc[UR48][R6.64] ;  /* 0x0000003006167981 */ /* 0x000e64000c1e1100 */
[----:B-1----:R-:W-:-:S05]  /*4840*/  PRMT R169, R22, 0x8880, RZ ;  /* 0x0000888016a97816 */ /* 0x002fca00000000ff */
[----:B------:R-:W-:-:S07]  /*4850*/  IMAD R190, R169, R184, RZ ;  /* 0x000000b8a9be7224 */ /* 0x000fce00078e02ff */
.L_x_57:
[----:B------:R-:W-:Y:S05]  /*4860*/  BSYNC B1 ;  /* 0x0000000000017941 */ /* 0x000fea0003800000 */
.L_x_56:
[----:B-1----:R-:W-:Y:S01]  /*4870*/  @!P4 IMAD R169, R170, R23, R190 ;  /* 0x00000017aaa9c224 */ /* 0x002fe200078e02be */
[----:B------:R-:W-:Y:S04]  /*4880*/  BSSY B1, `(.L_x_58) ;  /* 0x0000007000017945 */ /* 0x000fe80003800000 */
[----:B------:R1:W-:Y:S01]  /*4890*/  @!P4 STG.E.U8 desc[UR48][R194.64], R169 ;  /* 0x000000a9c200c986 */ /* 0x0003e2000c101130 */
[----:B------:R-:W-:Y:S01]  /*48a0*/  ISETP.LT.OR P4, PT, R0, 0x9, !P0 ;  /* 0x000000090000780c */ /* 0x000fe20004781670 */
[----:B------:R-:W-:-:S12]  /*48b0*/  @P1 BRA `(.L_x_59) ;  /* 0x00000000000c1947 */ /* 0x000fd80003800000 */
[----:B------:R-:W1:Y:S02]  /*48c0*/  LDG.E.U8 R22, desc[UR48][R6.64+0x1] ;  /* 0x0000013006167981 */ /* 0x000e64000c1e1100 */
[----:B-1----:R-:W-:-:S05]  /*48d0*/  PRMT R169, R22, 0x8880, RZ ;  /* 0x0000888016a97816 */ /* 0x002fca00000000ff */
[----:B------:R-:W-:-:S07]  /*48e0*/  IMAD R190, R169, R184, RZ ;  /* 0x000000b8a9be7224 */ /* 0x000fce00078e02ff */
.L_x_59:
[----:B------:R-:W-:Y:S05]  /*48f0*/  BSYNC B1 ;  /* 0x0000000000017941 */ /* 0x000fea0003800000 */
.L_x_58:
[----:B------:R-:W-:Y:S01]  /*4900*/  @!P1 IMAD R171, R171, R23, R190 ;  /* 0x00000017abab9224 */ /* 0x000fe200078e02be */
[----:B------:R-:W-:Y:S04]  /*4910*/  BSSY B1, `(.L_x_60) ;  /* 0x0000006000017945 */ /* 0x000fe80003800000 */
[----:B------:R2:W-:Y:S01]  /*4920*/  @!P1 STG.E.U8 desc[UR48][R192.64+0x1], R171 ;  /* 0x000001abc0009986 */ /* 0x0005e2000c101130 */
[----:B------:R-:W-:Y:S05]  /*4930*/  @P4 BRA `(.L_x_61) ;  /* 0x00000000000c4947 */ /* 0x000fea0003800000 */
[----:B------:R-:W1:Y:S02]  /*4940*/  LDG.E.U8 R22, desc[UR48][R176.64+0x8] ;  /* 0x00000830b0167981 */ /* 0x000e64000c1e1100 */
[----:B-1----:R-:W-:-:S05]  /*4950*/  PRMT R169, R22, 0x8880, RZ ;  /* 0x0000888016a97816 */ /* 0x002fca00000000ff */
[----:B------:R-:W-:-:S07]  /*4960*/  IMAD R190, R169, R184, RZ ;  /* 0x000000b8a9be7224 */ /* 0x000fce00078e02ff */
.L_x_61:
[----:B------:R-:W-:Y:S05]  /*4970*/  BSYNC B1 ;  /* 0x0000000000017941 */ /* 0x000fea0003800000 */
.L_x_60:
[----:B------:R-:W-:Y:S01]  /*4980*/  ISETP.LT.OR P1, PT, R0, 0xa, !P0 ;  /* 0x0000000a0000780c */ /* 0x000fe20004721670 */
[----:B--2---:R-:W-:Y:S01]  /*4990*/  @!P4 IMAD R171, R172, R23, R190 ;  /* 0x00000017acabc224 */ /* 0x004fe200078e02be */
[----:B------:R-:W-:Y:S01]  /*49a0*/  BSSY B1, `(.L_x_62) ;  /* 0x0000009000017945 */ /* 0x000fe20003800000 */
[----:B------:R-:W-:Y:S02]  /*49b0*/  @!P4 IMAD.MOV.U32 R168, RZ, RZ, R178 ;  /* 0x000000ffffa8c224 */ /* 0x000fe400078e00b2 */
[----:B-1----:R-:W-:-:S05]  /*49c0*/  @!P4 IMAD.MOV.U32 R169, RZ, RZ, R179 ;  /* 0x000000ffffa9c224 */ /* 0x002fca00078e00b3 */
[----:B------:R1:W-:Y:S01]  /*49d0*/  @!P4 STG.E.U8 desc[UR48][R168.64+0x8], R171 ;  /* 0x000008aba800c986 */ /* 0x0003e2000c101130 */
[----:B------:R-:W-:Y:S02]  /*49e0*/  ISETP.LT.OR P4, PT, R0, 0xa, !P2 ;  /* 0x0000000a0000780c */ /* 0x000fe40005781670 */
[----:B------:R-:W-:Y:S11]  /*49f0*/  @P1 BRA `(.L_x_63) ;  /* 0x00000000000c1947 */ /* 0x000ff60003800000 */
[----:B------:R-:W1:Y:S02]  /*4a00*/  LDG.E.U8 R22, desc[UR48][R176.64+0x9] ;  /* 0x00000930b0167981 */ /* 0x000e64000c1e1100 */
[----:B-1----:R-:W-:-:S05]  /*4a10*/  PRMT R169, R22, 0x8880, RZ ;  /* 0x0000888016a97816 */ /* 0x002fca00000000ff */
[----:B------:R-:W-:-:S07]  /*4a20*/  IMAD R190, R169, R184, RZ ;  /* 0x000000b8a9be7224 */ /* 0x000fce00078e02ff */
.L_x_63:
[----:B------:R-:W-:Y:S05]  /*4a30*/  BSYNC B1 ;  /* 0x0000000000017941 */ /* 0x000fea0003800000 */
.L_x_62:
[----:B------:R-:W-:Y:S01]  /*4a40*/  @!P1 IMAD R173, R173, R23, R190 ;  /* 0x00000017adad9224 */ /* 0x000fe200078e02be */
[----:B------:R-:W-:Y:S01]  /*4a50*/  BSSY B1, `(.L_x_64) ;  /* 0x0000008000017945 */ /* 0x000fe20003800000 */
[----:B-1----:R-:W-:Y:S02]  /*4a60*/  IMAD.MOV.U32 R168, RZ, RZ, R178 ;  /* 0x000000ffffa87224 */ /* 0x002fe400078e00b2 */
[----:B------:R-:W-:-:S05]  /*4a70*/  IMAD.MOV.U32 R169, RZ, RZ, R179 ;  /* 0x000000ffffa97224 */ /* 0x000fca00078e00b3 */
[----:B------:R1:W-:Y:S01]  /*4a80*/  @!P1 STG.E.U8 desc[UR48][R168.64+0x9], R173 ;  /* 0x000009ada8009986 */ /* 0x0003e2000c101130 */
[----:B------:R-:W-:Y:S05]  /*4a90*/  @P3 BRA `(.L_x_65) ;  /* 0x00000000000c3947 */ /* 0x000fea0003800000 */
[----:B------:R-:W2:Y:S02]  /*4aa0*/  LDG.E.U8 R22, desc[UR48][R6.64+0x8] ;  /* 0x0000083006167981 */ /* 0x000ea4000c1e1100 */
[----:B--2---:R-:W-:-:S05]  /*4ab0*/  PRMT R171, R22, 0x8880, RZ ;  /* 0x0000888016ab7816 */ /* 0x004fca00000000ff */
[----:B------:R-:W-:-:S07]  /*4ac0*/  IMAD R190, R171, R184, RZ ;  /* 0x000000b8abbe7224 */ /* 0x000fce00078e02ff */
.L_x_65:
[----:B------:R-:W-:Y:S05]  /*4ad0*/  BSYNC B1 ;  /* 0x0000000000017941 */ /* 0x000fea0003800000 */
.L_x_64:
[----:B------:R-:W-:Y:S01]  /*4ae0*/  @!P3 IMAD R171, R174, R23, R190 ;  /* 0x00000017aeabb224 */ /* 0x000fe200078e02be */
[----:B------:R-:W-:Y:S01]  /*4af0*/  BSSY B1, `(.L_x_66) ;  /* 0x0000009000017945 */ /* 0x000fe20003800000 */
[----:B------:R-:W-:-:S03]  /*4b00*/  ISETP.GE.AND P1, PT, R3, 0x101, PT ;  /* 0x000001010300780c */ /* 0x000fc60003f26270 */
[----:B------:R2:W-:Y:S01]  /*4b10*/  @!P3 STG.E.U8 desc[UR48][R180.64+0x8], R171 ;  /* 0x000008abb400b986 */ /* 0x0005e2000c101130 */
[----:B------:R-:W-:-:S04]  /*4b20*/  @!P4 IADD3 R172, P3, R178, UR43, RZ ;  /* 0x0000002bb2accc10 */ /* 0x000fc8000ff7e0ff */
[----:B-1----:R-:W-:Y:S01]  /*4b30*/  @!P4 IADD3.X R173, R179, UR42, RZ, P3, !PT ;  /* 0x0000002ab3adcc10 */ /* 0x002fe20009ffe4ff */
[----:B------:R-:W-:Y:S08]  /*4b40*/  @P4 BRA `(.L_x_67) ;  /* 0x00000000000c4947 */ /* 0x000ff00003800000 */
[----:B------:R-:W2:Y:S02]  /*4b50*/  LDG.E.U8 R22, desc[UR48][R6.64+0x9] ;  /* 0x0000093006167981 */ /* 0x000ea4000c1e1100 */
[----:B--2---:R-:W-:-:S05]  /*4b60*/  PRMT R171, R22, 0x8880, RZ ;  /* 0x0000888016ab7816 */ /* 0x004fca00000000ff */
[----:B------:R-:W-:-:S07]  /*4b70*/  IMAD R190, R171, R184, RZ ;  /* 0x000000b8abbe7224 */ /* 0x000fce00078e02ff */
.L_x_67:
[----:B------:R-:W-:Y:S05]  /*4b80*/  BSYNC B1 ;  /* 0x0000000000017941 */ /* 0x000fea0003800000 */
.L_x_66:
[----:B--2---:R-:W-:Y:S01]  /*4b90*/  @!P4 IMAD R181, R175, R23, R190 ;  /* 0x00000017afb5c224 */ /* 0x004fe200078e02be */
[----:B------:R-:W-:Y:S01]  /*4ba0*/  ISETP.LT.OR P3, PT, R0, 0x1, !P1 ;  /* 0x000000010000780c */ /* 0x000fe20004f61670 */
[----:B------:R-:W-:Y:S01]  /*4bb0*/  IMAD.WIDE.U32 R170, R191, R188, R186 ;  /* 0x000000bcbfaa7225 */ /* 0x000fe200078e00ba */
[----:B------:R-:W-:Y:S02]  /*4bc0*/  P2R R189, PR, RZ, 0x20 ;  /* 0x00000020ffbd7803 */ /* 0x000fe40000000000 */
[----:B------:R1:W-:Y:S01]  /*4bd0*/  @!P4 STG.E.U8 desc[UR48][R172.64+0x9], R181 ;  /* 0x000009b5ac00c986 */ /* 0x0003e2000c101130 */
[----:B------:R-:W-:Y:S02]  /*4be0*/  P2R R183, PR, RZ, 0x1 ;  /* 0x00000001ffb77803 */ /* 0x000fe40000000000 */
[----:B------:R-:W-:Y:S02]  /*4bf0*/  IADD3 R170, P4, R170, R20, RZ ;  /* 0x00000014aaaa7210 */ /* 0x000fe40007f9e0ff */
[----:B------:R-:W-:-:S02]  /*4c00*/  P2R R182, PR, RZ, 0x4 ;  /* 0x00000004ffb67803 */ /* 0x000fc40000000000 */
[----:B------:R-:W-:-:S05]  /*4c10*/  IADD3.X R171, R21, R171, R198, P4, !PT ;  /* 0x000000ab15ab7210 */ /* 0x000fca00027fe4c6 */
[----:B------:R-:W2:Y:S01]  /*4c20*/  @!P3 LDG.E.U8 R22, desc[UR48][R170.64] ;  /* 0x00000030aa16b981 */ /* 0x000ea2000c1e1100 */
[----:B------:R-:W-:Y:S02]  /*4c30*/  USHF.L.U32 UR6, UR11, 0x8, URZ ;  /* 0x000000080b067899 */ /* 0x000fe4000800063f */
[----:B------:R-:W-:-:S04]  /*4c40*/  UIMAD.WIDE.U32 UR4, UR10, 0x100, URZ ;  /* 0x000001000a0478a5 */ /* 0x000fc8000f8e003f */
[----:B------:R-:W-:Y:S02]  /*4c50*/  IMAD.U32 R175, RZ, RZ, UR6 ;  /* 0x00000006ffaf7e24 */ /* 0x000fe4000f8e00ff */
[----:B------:R-:W-:-:S04]  /*4c60*/  @!P3 IADD3 R174, P4, R10, UR4, RZ ;  /* 0x000000040aaebc10 */ /* 0x000fc8000ff9e0ff */
[----:B------:R-:W-:Y:S02]  /*4c70*/  @!P3 IADD3.X R175, R11, UR5, R175, P4, !PT ;  /* 0x000000050bafbc10 */ /* 0x000fe4000a7fe4af */
[----:B------:R-:W-:Y:S02]  /*4c80*/  ISETP.LT.OR P4, PT, R0, 0x2, !P1 ;  /* 0x000000020000780c */ /* 0x000fe40004f81670 */
[----:B--2---:R-:W-:-:S05]  /*4c90*/  @!P3 PRMT R191, R22, 0x8880, RZ ;  /* 0x0000888016bfb816 */ /* 0x004fca00000000ff */
[----:B------:R-:W-:-:S04]  /*4ca0*/  @!P3 IMAD R190, R191, R184, RZ ;  /* 0x000000b8bfbeb224 */ /* 0x000fc800078e02ff */
[----:B-1----:R-:W-:-:S05]  /*4cb0*/  @!P3 IMAD R181, R160, R23, R190 ;  /* 0x00000017a0b5b224 */ /* 0x002fca00078e02be */
[----:B------:R1:W-:Y:S04]  /*4cc0*/  @!P3 STG.E.U8 desc[UR48][R174.64], R181 ;  /* 0x000000b5ae00b986 */ /* 0x0003e8000c101130 */
[----:B------:R-:W2:Y:S01]  /*4cd0*/  @!P4 LDG.E.U8 R22, desc[UR48][R170.64+0x1] ;  /* 0x00000130aa16c981 */ /* 0x000ea2000c1e1100 */
[----:B------:R-:W-:Y:S01]  /*4ce0*/  IMAD.U32 R191, RZ, RZ, UR10 ;  /* 0x0000000affbf7e24 */ /* 0x000fe2000f8e00ff */
[----:B------:R-:W-:Y:S01]  /*4cf0*/  ISETP.GE.AND P5, PT, R3, 0x109, PT ;  /* 0x000001090300780c */ /* 0x000fe20003fa6270 */
[----:B------:R-:W-:Y:S02]  /*4d00*/  IMAD.U32 R193, RZ, RZ, UR10 ;  /* 0x0000000affc17e24 */ /* 0x000fe4000f8e00ff */
[----:B------:R-:W-:Y:S01]  /*4d10*/  IMAD.U32 R160, RZ, RZ, UR11 ;  /* 0x0000000bffa07e24 */ /* 0x000fe2000f8e00ff */
[----:B------:R-:W-:-:S02]  /*4d20*/  LEA R172, P3, R191, R10, 0x8 ;  /* 0x0000000abfac7211 */ /* 0x000fc400078640ff */
[----:B--2---:R-:W-:-:S05]  /*4d30*/  @!P4 PRMT R173, R22, 0x8880, RZ ;  /* 0x0000888016adc816 */ /* 0x004fca00000000ff */
[----:B------:R-:W-:Y:S01]  /*4d40*/  @!P4 IMAD R190, R173, R184, RZ ;  /* 0x000000b8adbec224 */ /* 0x000fe200078e02ff */
[----:B------:R-:W-:Y:S02]  /*4d50*/  LEA.HI.X R173, R193, R11, R160, 0x8, P3 ;  /* 0x0000000bc1ad7211 */ /* 0x000fe400018f44a0 */
[----:B------:R-:W-:Y:S01]  /*4d60*/  ISETP.LT.OR P3, PT, R0, 0x1, !P5 ;  /* 0x000000010000780c */ /* 0x000fe20006f61670 */
[----:B------:R-:W-:-:S05]  /*4d70*/  @!P4 IMAD R161, R161, R23, R190 ;  /* 0x00000017a1a1c224 */ /* 0x000fca00078e02be */
[----:B------:R-:W-:Y:S07]  /*4d80*/  @!P4 STG.E.U8 desc[UR48][R172.64+0x1], R161 ;  /* 0x000001a1ac00c986 */ /* 0x000fee000c101130 */
[----:B------:R-:W2:Y:S01]  /*4d90*/  @!P3 LDG.E.U8 R22, desc[UR48][R4.64] ;  /* 0x000000300416b981 */ /* 0x000ea2000c1e1100 */
[----:B-1----:R-:W-:-:S04]  /*4da0*/  @!P3 IADD3 R174, P4, R172, UR43, RZ ;  /* 0x0000002bacaebc10 */ /* 0x002fc8000ff9e0ff */
[----:B------:R-:W-:Y:S02]  /*4db0*/  @!P3 IADD3.X R175, R173, UR42, RZ, P4, !PT ;  /* 0x0000002aadafbc10 */ /* 0x000fe4000a7fe4ff */
[----:B------:R-:W-:-:S13]  /*4dc0*/  ISETP.LT.OR P4, PT, R0, 0x2, !P5 ;  /* 0x000000020000780c */ /* 0x000fda0006f81670 */
[----:B------:R-:W-:-:S04]  /*4dd0*/  @!P4 IADD3 R180, P0, R172, UR43, RZ ;  /* 0x0000002bacb4cc10 */ /* 0x000fc8000ff1e0ff */
[----:B------:R-:W-:Y:S02]  /*4de0*/  @!P4 IADD3.X R181, R173, UR42, RZ, P0, !PT ;  /* 0x0000002aadb5cc10 */ /* 0x000fe400087fe4ff */
[----:B--2---:R-:W-:-:S05]  /*4df0*/  @!P3 PRMT R191, R22, 0x8880, RZ ;  /* 0x0000888016bfb816 */ /* 0x004fca00000000ff */
[----:B------:R-:W-:-:S04]  /*4e00*/  @!P3 IMAD R190, R191, R184, RZ ;  /* 0x000000b8bfbeb224 */ /* 0x000fc800078e02ff */
[----:B------:R-:W-:-:S05]  /*4e10*/  @!P3 IMAD R191, R162, R23, R190 ;  /* 0x00000017a2bfb224 */ /* 0x000fca00078e02be */
[----:B------:R-:W-:Y:S04]  /*4e20*/  @!P3 STG.E.U8 desc[UR48][R174.64], R191 ;  /* 0x000000bfae00b986 */ /* 0x000fe8000c101130 */
[----:B------:R-:W2:Y:S02]  /*4e30*/  @!P4 LDG.E.U8 R22, desc[UR48][R4.64+0x1] ;  /* 0x000001300416c981 */ /* 0x000ea4000c1e1100 */
[----:B--2---:R-:W-:-:S05]  /*4e40*/  @!P4 PRMT R193, R22, 0x8880, RZ ;  /* 0x0000888016c1c816 */ /* 0x004fca00000000ff */
[----:B------:R-:W-:-:S04]  /*4e50*/  @!P4 IMAD R190, R193, R184, RZ ;  /* 0x000000b8c1bec224 */ /* 0x000fc800078e02ff */
[----:B------:R-:W-:-:S05]  /*4e60*/  @!P4 IMAD R163, R163, R23, R190 ;  /* 0x00000017a3a3c224 */ /* 0x000fca00078e02be */
[----:B------:R1:W-:Y:S01]  /*4e70*/  @!P4 STG.E.U8 desc[UR48][R180.64+0x1], R163 ;  /* 0x000001a3b400c986 */ /* 0x0003e2000c101130 */
[----:B------:R-:W-:-:S13]  /*4e80*/  ISETP.LT.OR P4, PT, R0, 0x9, !P1 ;  /* 0x000000090000780c */ /* 0x000fda0004f81670 */
[----:B------:R-:W2:Y:S01]  /*4e90*/  @!P4 LDG.E.U8 R22, desc[UR48][R170.64+0x8] ;  /* 0x00000830aa16c981 */ /* 0x000ea2000c1e1100 */
[----:B------:R-:W-:Y:S02]  /*4ea0*/  @!P4 IMAD.MOV.U32 R162, RZ, RZ, R172 ;  /* 0x000000ffffa2c224 */ /* 0x000fe400078e00ac */
[----:B-1----:R-:W-:Y:S01]  /*4eb0*/  @!P4 IMAD.MOV.U32 R163, RZ, RZ, R173 ;  /* 0x000000ffffa3c224 */ /* 0x002fe200078e00ad */
[----:B--2---:R-:W-:-:S05]  /*4ec0*/  @!P4 PRMT R175, R22, 0x8880, RZ ;  /* 0x0000888016afc816 */ /* 0x004fca00000000ff */
[----:B------:R-:W-:-:S04]  /*4ed0*/  @!P4 IMAD R190, R175, R184, RZ ;  /* 0x000000b8afbec224 */ /* 0x000fc800078e02ff */
[----:B------:R-:W-:-:S05]  /*4ee0*/  @!P4 IMAD R175, R164, R23, R190 ;  /* 0x00000017a4afc224 */ /* 0x000fca00078e02be */
[----:B------:R1:W-:Y:S01]  /*4ef0*/  @!P4 STG.E.U8 desc[UR48][R162.64+0x8], R175 ;  /* 0x000008afa200c986 */ /* 0x0003e2000c101130 */
[----:B------:R-:W-:-:S13]  /*4f00*/  ISETP.LT.OR P4, PT, R0, 0xa, !P1 ;  /* 0x0000000a0000780c */ /* 0x000fda0004f81670 */
[----:B------:R-:W2:Y:S01]  /*4f10*/  @!P4 LDG.E.U8 R22, desc[UR48][R170.64+0x9] ;  /* 0x00000930aa16c981 */ /* 0x000ea2000c1e1100 */
[----:B------:R-:W-:Y:S01]  /*4f20*/  ISETP.LT.OR P3, PT, R0, 0x9, !P5 ;  /* 0x000000090000780c */ /* 0x000fe20006f61670 */
[----:B-1----:R-:W-:Y:S02]  /*4f30*/  @!P4 IMAD.MOV.U32 R162, RZ, RZ, R172 ;  /* 0x000000ffffa2c224 */ /* 0x002fe400078e00ac */
[----:B------:R-:W-:Y:S01]  /*4f40*/  @!P4 IMAD.MOV.U32 R163, RZ, RZ, R173 ;  /* 0x000000ffffa3c224 */ /* 0x000fe200078e00ad */
[----:B--2---:R-:W-:-:S05]  /*4f50*/  @!P4 PRMT R181, R22, 0x8880, RZ ;  /* 0x0000888016b5c816 */ /* 0x004fca00000000ff */
[----:B------:R-:W-:-:S04]  /*4f60*/  @!P4 IMAD R190, R181, R184, RZ ;  /* 0x000000b8b5bec224 */ /* 0x000fc800078e02ff */
[----:B------:R-:W-:-:S05]  /*4f70*/  @!P4 IMAD R181, R165, R23, R190 ;  /* 0x00000017a5b5c224 */ /* 0x000fca00078e02be */
[----:B------:R1:W-:Y:S04]  /*4f80*/  @!P4 STG.E.U8 desc[UR48][R162.64+0x9], R181 ;  /* 0x000009b5a200c986 */ /* 0x0003e8000c101130 */
[----:B------:R-:W2:Y:S01]  /*4f90*/  @!P3 LDG.E.U8 R22, desc[UR48][R4.64+0x8] ;  /* 0x000008300416b981 */ /* 0x000ea2000c1e1100 */
[----:B------:R-:W-:Y:S02]  /*4fa0*/  ISETP.LT.OR P4, PT, R0, 0xa, !P5 ;  /* 0x0000000a0000780c */ /* 0x000fe40006f81670 */
[----:B------:R-:W-:-:S04]  /*4fb0*/  @!P3 IADD3 R160, P0, R172, UR43, RZ ;  /* 0x0000002baca0bc10 */ /* 0x000fc8000ff1e0ff */
[----:B------:R-:W-:Y:S02]  /*4fc0*/  @!P3 IADD3.X R161, R173, UR42, RZ, P0, !PT ;  /* 0x0000002aada1bc10 */ /* 0x000fe400087fe4ff */
[----:B--2---:R-:W-:-:S05]  /*4fd0*/  @!P3 PRMT R175, R22, 0x8880, RZ ;  /* 0x0000888016afb816 */ /* 0x004fca00000000ff */
[----:B------:R-:W-:-:S04]  /*4fe0*/  @!P3 IMAD R190, R175, R184, RZ ;  /* 0x000000b8afbeb224 */ /* 0x000fc800078e02ff */
[----:B------:R-:W-:-:S05]  /*4ff0*/  @!P3 IMAD R175, R166, R23, R190 ;  /* 0x00000017a6afb224 */ /* 0x000fca00078e02be */
[----:B------:R2:W-:Y:S04]  /*5000*/  @!P3 STG.E.U8 desc[UR48][R160.64+0x8], R175 ;  /* 0x000008afa000b986 */ /* 0x0005e8000c101130 */
[----:B------:R-:W1:Y:S01]  /*5010*/  @!P4 LDG.E.U8 R22, desc[UR48][R4.64+0x9] ;  /* 0x000009300416c981 */ /* 0x000e62000c1e1100 */
[----:B------:R-:W-:-:S03]  /*5020*/  IMAD.WIDE.U32 R186, R185, R188, R186 ;  /* 0x000000bcb9ba7225 */ /* 0x000fc600078e00ba */
[----:B------:R-:W-:-:S04]  /*5030*/  IADD3 R20, P3, R186, R20, RZ ;  /* 0x00000014ba147210 */ /* 0x000fc80007f7e0ff */
[----:B------:R-:W-:Y:S02]  /*5040*/  IADD3.X R21, R21, R187, R196, P3, !PT ;  /* 0x000000bb15157210 */ /* 0x000fe40001ffe4c4 */
[----:B------:R-:W-:Y:S02]  /*5050*/  ISETP.LT.OR P3, PT, R0, 0x11, !P6 ;  /* 0x000000110000780c */ /* 0x000fe40007761670 */
[----:B------:R-:W-:-:S04]  /*5060*/  @!P4 IADD3 R164, P0, R172, UR43, RZ ;  /* 0x0000002baca4cc10 */ /* 0x000fc8000ff1e0ff */
[----:B------:R-:W-:Y:S02]  /*5070*/  @!P4 IADD3.X R165, R173, UR42, RZ, P0, !PT ;  /* 0x0000002aada5cc10 */ /* 0x000fe400087fe4ff */
[----:B------:R-:W-:Y:S02]  /*5080*/  ISETP.GE.AND P5, PT, R3, 0x181, PT ;  /* 0x000001810300780c */ /* 0x000fe40003fa6270 */
[----:B-1----:R-:W-:-:S05]  /*5090*/  @!P4 PRMT R163, R22, 0x8880, RZ ;  /* 0x0000888016a3c816 */ /* 0x002fca00000000ff */
[----:B------:R-:W-:-:S04]  /*50a0*/  @!P4 IMAD R190, R163, R184, RZ ;  /* 0x000000b8a3bec224 */ /* 0x000fc800078e02ff */
[----:B------:R-:W-:-:S05]  /*50b0*/  @!P4 IMAD R167, R167, R23, R190 ;  /* 0x00000017a7a7c224 */ /* 0x000fca00078e02be */
[----:B------:R1:W-:Y:S01]  /*50c0*/  @!P4 STG.E.U8 desc[UR48][R164.64+0x9], R167 ;  /* 0x000009a7a400c986 */ /* 0x0003e2000c101130 */
[----:B------:R-:W-:-:S04]  /*50d0*/  @!P3 IADD3 R162, P4, R10, UR43, RZ ;  /* 0x0000002b0aa2bc10 */ /* 0x000fc8000ff9e0ff */
[----:B------:R-:W-:Y:S02]  /*50e0*/  @!P3 IADD3.X R163, R11, UR42, RZ, P4, !PT ;  /* 0x0000002a0ba3bc10 */ /* 0x000fe4000a7fe4ff */
[----:B------:R-:W-:-:S13]  /*50f0*/  ISETP.LT.OR P4, PT, R0, 0x1, !P5 ;  /* 0x000000010000780c */ /* 0x000fda0006f81670 */
[----:B------:R-:W3:Y:S01]  /*5100*/  @!P4 LDG.E.U8 R22, desc[UR48][R20.64] ;  /* 0x000000301416c981 */ /* 0x000ee2000c1e1100 */
[----:B--2---:R-:W-:Y:S01]  /*5110*/  IMAD.U32 R161, RZ, RZ, UR10 ;  /* 0x0000000affa17e24 */ /* 0x004fe2000f8e00ff */
[----:B------:R-:W-:Y:S01]  /*5120*/  UIMAD UR4, UR11, 0x180, URZ ;  /* 0x000001800b0478a4 */ /* 0x000fe2000f8e023f */
[----:B---3--:R-:W-:-:S05]  /*5130*/  @!P4 PRMT R160, R22, 0x8880, RZ ;  /* 0x0000888016a0c816 */ /* 0x008fca00000000ff */
[----:B-1----:R-:W-:Y:S02]  /*5140*/  @!P4 IMAD.MOV.U32 R165, RZ, RZ, R160 ;  /* 0x000000ffffa5c224 */ /* 0x002fe400078e00a0 */
[----:B------:R-:W-:-:S04]  /*5150*/  IMAD.WIDE.U32 R160, R161, 0x180, R10 ;  /* 0x00000180a1a07825 */ /* 0x000fc800078e000a */
[----:B------:R-:W-:Y:S02]  /*5160*/  @!P4 IMAD R190, R165, R184, RZ ;  /* 0x000000b8a5bec224 */ /* 0x000fe400078e02ff */
[----:B------:R-:W-:Y:S02]  /*5170*/  VIADD R165, R161, UR4 ;  /* 0x00000004a1a57c36 */ /* 0x000fe40008000000 */
[----:B------:R-:W-:Y:S02]  /*5180*/  @!P4 IMAD R167, R152, R23, R190 ;  /* 0x0000001798a7c224 */ /* 0x000fe400078e02be */
[----:B------:R-:W-:-:S05]  /*5190*/  @!P4 IMAD.MOV.U32 R164, RZ, RZ, R160 ;  /* 0x000000ffffa4c224 */ /* 0x000fca00078e00a0 */
[----:B------:R1:W-:Y:S01]  /*51a0*/  @!P4 STG.E.U8 desc[UR48][R164.64], R167 ;  /* 0x000000a7a400c986 */ /* 0x0003e2000c101130 */
[----:B------:R-:W-:-:S13]  /*51b0*/  ISETP.LT.OR P4, PT, R0, 0x2, !P5 ;  /* 0x000000020000780c */ /* 0x000fda0006f81670 */
[----:B------:R-:W2:Y:S01]  /*51c0*/  @!P4 LDG.E.U8 R22, desc[UR48][R20.64+0x1] ;  /* 0x000001301416c981 */ /* 0x000ea2000c1e1100 */
[----:B------:R-:W-:Y:S01]  /*51d0*/  ISETP.LT.OR P0, PT, R0, 0x12, !P6 ;  /* 0x000000120000780c */ /* 0x000fe20007701670 */
[----:B-1----:R-:W-:Y:S01]  /*51e0*/  @!P4 IMAD.MOV.U32 R164, RZ, RZ, R160 ;  /* 0x000000ffffa4c224 */ /* 0x002fe200078e00a0 */
[----:B------:R-:W-:Y:S02]  /*51f0*/  ISETP.GE.AND P2, PT, R3, 0x189, PT ;  /* 0x000001890300780c */ /* 0x000fe40003f46270 */
[----:B--2---:R-:W-:-:S05]  /*5200*/  @!P4 PRMT R175, R22, 0x8880, RZ ;  /* 0x0000888016afc816 */ /* 0x004fca00000000ff */
[----:B------:R-:W-:-:S04]  /*5210*/  @!P4 IMAD R190, R175, R184, RZ ;  /* 0x000000b8afbec224 */ /* 0x000fc800078e02ff */
[----:B------:R-:W-:-:S05]  /*5220*/  @!P4 IMAD R175, R153, R23, R190 ;  /* 0x0000001799afc224 */ /* 0x000fca00078e02be */
[----:B------:R1:W-:Y:S01]  /*5230*/  @!P4 STG.E.U8 desc[UR48][R164.64+0x1], R175 ;  /* 0x000001afa400c986 */ /* 0x0003e2000c101130 */
[----:B------:R-:W-:-:S04]  /*5240*/  @!P0 IADD3 R152, P4, R10, UR43, RZ ;  /* 0x0000002b0a988c10 */ /* 0x000fc8000ff9e0ff */
[----:B------:R-:W-:Y:S02]  /*5250*/  @!P0 IADD3.X R153, R11, UR42, RZ, P4, !PT ;  /* 0x0000002a0b998c10 */ /* 0x000fe4000a7fe4ff */
[----:B------:R-:W-:-:S13]  /*5260*/  ISETP.LT.OR P4, PT, R0, 0x1, !P2 ;  /* 0x000000010000780c */ /* 0x000fda0005781670 */
[----:B------:R-:W2:Y:S01]  /*5270*/  @!P4 LDG.E.U8 R22, desc[UR48][R14.64] ;  /* 0x000000300e16c981 */ /* 0x000ea2000c1e1100 */
[----:B------:R-:W-:Y:S02]  /*5280*/  P2R R180, PR, RZ, 0x2 ;  /* 0x00000002ffb47803 */ /* 0x000fe40000000000 */
[----:B------:R-:W-:-:S04]  /*5290*/  @!P4 IADD3 R166, P1, R160, UR43, RZ ;  /* 0x0000002ba0a6cc10 */ /* 0x000fc8000ff3e0ff */
[----:B------:R-:W-:Y:S02]  /*52a0*/  @!P4 IADD3.X R167, R165, UR42, RZ, P1, !PT ;  /* 0x0000002aa5a7cc10 */ /* 0x000fe40008ffe4ff */
[----:B--2---:R-:W-:-:S05]  /*52b0*/  @!P4 PRMT R181, R22, 0x8880, RZ ;  /* 0x0000888016b5c816 */ /* 0x004fca00000000ff */
[----:B------:R-:W-:-:S04]  /*52c0*/  @!P4 IMAD R190, R181, R184, RZ ;  /* 0x000000b8b5bec224 */ /* 0x000fc800078e02ff */
[----:B------:R-:W-:-:S05]  /*52d0*/  @!P4 IMAD R181, R154, R23, R190 ;  /* 0x000000179ab5c224 */ /* 0x000fca00078e02be */
[----:B------:R-:W-:Y:S01]  /*52e0*/  @!P4 STG.E.U8 desc[UR48][R166.64], R181 ;  /* 0x000000b5a600c986 */ /* 0x000fe2000c101130 */
[----:B------:R-:W-:-:S13]  /*52f0*/  ISETP.LT.OR P4, PT, R0, 0x2, !P2 ;  /* 0x000000020000780c */ /* 0x000fda0005781670 */
[----:B------:R-:W2:Y:S01]  /*5300*/  @!P4 LDG.E.U8 R22, desc[UR48][R14.64+0x1] ;  /* 0x000001300e16c981 */ /* 0x000ea2000c1e1100 */
[----:B------:R-:W-:-:S04]  /*5310*/  @!P4 IADD3 R174, P1, R160, UR43, RZ ;  /* 0x0000002ba0aecc10 */ /* 0x000fc8000ff3e0ff */
[----:B-1----:R-:W-:Y:S02]  /*5320*/  @!P4 IADD3.X R175, R165, UR42, RZ, P1, !PT ;  /* 0x0000002aa5afcc10 */ /* 0x002fe40008ffe4ff */
        /* <DEDUP_REMOVED lines=14> */
[----:B-1----:R-:W-:Y:S02]  /*5410*/  @!P4 IMAD.MOV.U32 R154, RZ, RZ, R160 ;  /* 0x000000ffff9ac224 */ /* 0x002fe400078e00a0 */
[----:B------:R-:W-:Y:S01]  /*5420*/  @!P4 IMAD.MOV.U32 R155, RZ, RZ, R165 ;  /* 0x000000ffff9bc224 */ /* 0x000fe200078e00a5 */
[----:B--2---:R-:W-:-:S05]  /*5430*/  @!P4 PRMT R175, R22, 0x8880, RZ ;  /* 0x0000888016afc816 */ /* 0x004fca00000000ff */
[----:B------:R-:W-:-:S04]  /*5440*/  @!P4 IMAD R190, R175, R184, RZ ;  /* 0x000000b8afbec224 */ /* 0x000fc800078e02ff */
[----:B------:R-:W-:-:S05]  /*5450*/  @!P4 IMAD R175, R157, R23, R190 ;  /* 0x000000179dafc224 */ /* 0x000fca00078e02be */
[----:B------:R1:W-:Y:S01]  /*5460*/  @!P4 STG.E.U8 desc[UR48][R154.64+0x9], R175 ;  /* 0x000009af9a00c986 */ /* 0x0003e2000c101130 */
[----:B------:R-:W-:-:S13]  /*5470*/  ISETP.LT.OR P4, PT, R0, 0x9, !P2 ;  /* 0x000000090000780c */ /* 0x000fda0005781670 */
[----:B------:R-:W2:Y:S01]  /*5480*/  @!P4 LDG.E.U8 R22, desc[UR48][R14.64+0x8] ;  /* 0x000008300e16c981 */ /* 0x000ea2000c1e1100 */
[----:B------:R-:W-:-:S04]  /*5490*/  @!P4 IADD3 R156, P5, R160, UR43, RZ ;  /* 0x0000002ba09ccc10 */ /* 0x000fc8000ffbe0ff */
[----:B------:R-:W-:Y:S02]  /*54a0*/  @!P4 IADD3.X R157, R165, UR42, RZ, P5, !PT ;  /* 0x0000002aa59dcc10 */ /* 0x000fe4000affe4ff */
[----:B--2---:R-:W-:-:S05]  /*54b0*/  @!P4 PRMT R167, R22, 0x8880, RZ ;  /* 0x0000888016a7c816 */ /* 0x004fca00000000ff */
[----:B------:R-:W-:-:S04]  /*54c0*/  @!P4 IMAD R190, R167, R184, RZ ;  /* 0x000000b8a7bec224 */ /* 0x000fc800078e02ff */
[----:B------:R-:W-:-:S05]  /*54d0*/  @!P4 IMAD R167, R158, R23, R190 ;  /* 0x000000179ea7c224 */ /* 0x000fca00078e02be */
[----:B------:R2:W-:Y:S01]  /*54e0*/  @!P4 STG.E.U8 desc[UR48][R156.64+0x8], R167 ;  /* 0x000008a79c00c986 */ /* 0x0005e2000c101130 */
[----:B------:R-:W-:-:S13]  /*54f0*/  ISETP.LT.OR P4, PT, R0, 0xa, !P2 ;  /* 0x0000000a0000780c */ /* 0x000fda0005781670 */
[----:B------:R-:W3:Y:S01]  /*5500*/  @!P4 LDG.E.U8 R22, desc[UR48][R14.64+0x9] ;  /* 0x000009300e16c981 */ /* 0x000ee2000c1e1100 */
[----:B-1----:R-:W-:-:S04]  /*5510*/  @!P4 IADD3 R154, P2, R160, UR43, RZ ;  /* 0x0000002ba09acc10 */ /* 0x002fc8000ff5e0ff */
[----:B------:R-:W-:Y:S02]  /*5520*/  @!P4 IADD3.X R155, R165, UR42, RZ, P2, !PT ;  /* 0x0000002aa59bcc10 */ /* 0x000fe400097fe4ff */
[----:B------:R-:W-:Y:S02]  /*5530*/  ISETP.NE.AND P5, PT, R189, RZ, PT ;  /* 0x000000ffbd00720c */ /* 0x000fe40003fa5270 */
[----:B---3--:R-:W-:-:S05]  /*5540*/  @!P4 PRMT R165, R22, 0x8880, RZ ;  /* 0x0000888016a5c816 */ /* 0x008fca00000000ff */
[----:B------:R-:W-:-:S04]  /*5550*/  @!P4 IMAD R190, R165, R184, RZ ;  /* 0x000000b8a5bec224 */ /* 0x000fc800078e02ff */
[----:B------:R-:W-:-:S05]  /*5560*/  @!P4 IMAD R159, R159, R23, R190 ;  /* 0x000000179f9fc224 */ /* 0x000fca00078e02be */
[----:B------:R1:W-:Y:S01]  /*5570*/  @!P4 STG.E.U8 desc[UR48][R154.64+0x9], R159 ;  /* 0x0000099f9a00c986 */ /* 0x0003e2000c101130 */
[----:B------:R-:W-:-:S13]  /*5580*/  ISETP.LT.OR P4, PT, R0, 0x11, !P5 ;  /* 0x000000110000780c */ /* 0x000fda0006f81670 */
[----:B------:R-:W2:Y:S02]  /*5590*/  @!P4 LDG.E.U8 R22, desc[UR48][R12.64+0x10] ;  /* 0x000010300c16c981 */ /* 0x000ea4000c1e1100 */
[----:B--2---:R-:W-:-:S05]  /*55a0*/  @!P4 PRMT R157, R22, 0x8880, RZ ;  /* 0x00008880169dc816 */ /* 0x004fca00000000ff */
[----:B------:R-:W-:-:S04]  /*55b0*/  @!P4 IMAD R190, R157, R184, RZ ;  /* 0x000000b89dbec224 */ /* 0x000fc800078e02ff */
[----:B------:R-:W-:-:S05]  /*55c0*/  @!P4 IMAD R157, R144, R23, R190 ;  /* 0x00000017909dc224 */ /* 0x000fca00078e02be */
[----:B------:R2:W-:Y:S01]  /*55d0*/  @!P4 STG.E.U8 desc[UR48][R10.64+0x10], R157 ;  /* 0x0000109d0a00c986 */ /* 0x0005e2000c101130 */
[----:B------:R-:W-:-:S13]  /*55e0*/  ISETP.LT.OR P4, PT, R0, 0x12, !P5 ;  /* 0x000000120000780c */ /* 0x000fda0006f81670 */
[----:B------:R-:W3:Y:S02]  /*55f0*/  @!P4 LDG.E.U8 R22, desc[UR48][R12.64+0x11] ;  /* 0x000011300c16c981 */ /* 0x000ee4000c1e1100 */
[----:B---3--:R-:W-:-:S05]  /*5600*/  @!P4 PRMT R144, R22, 0x8880, RZ ;  /* 0x000088801690c816 */ /* 0x008fca00000000ff */
[----:B-1----:R-:W-:-:S04]  /*5610*/  @!P4 IMAD.MOV.U32 R155, RZ, RZ, R144 ;  /* 0x000000ffff9bc224 */ /* 0x002fc800078e0090 */
[----:B------:R-:W-:-:S04]  /*5620*/  @!P4 IMAD R190, R155, R184, RZ ;  /* 0x000000b89bbec224 */ /* 0x000fc800078e02ff */
[----:B------:R-:W-:-:S05]  /*5630*/  @!P4 IMAD R145, R145, R23, R190 ;  /* 0x000000179191c224 */ /* 0x000fca00078e02be */
[----:B------:R1:W-:Y:S04]  /*5640*/  @!P4 STG.E.U8 desc[UR48][R10.64+0x11], R145 ;  /* 0x000011910a00c986 */ /* 0x0003e8000c101130 */
[----:B------:R-:W2:Y:S02]  /*5650*/  @!P3 LDG.E.U8 R22, desc[UR48][R8.64+0x10] ;  /* 0x000010300816b981 */ /* 0x000ea4000c1e1100 */
[----:B--2---:R-:W-:-:S05]  /*5660*/  @!P3 PRMT R157, R22, 0x8880, RZ ;  /* 0x00008880169db816 */ /* 0x004fca00000000ff */
[----:B------:R-:W-:-:S04]  /*5670*/  @!P3 IMAD R190, R157, R184, RZ ;  /* 0x000000b89dbeb224 */ /* 0x000fc800078e02ff */
[----:B------:R-:W-:-:S05]  /*5680*/  @!P3 IMAD R159, R146, R23, R190 ;  /* 0x00000017929fb224 */ /* 0x000fca00078e02be */
[----:B------:R2:W-:Y:S04]  /*5690*/  @!P3 STG.E.U8 desc[UR48][R162.64+0x10], R159 ;  /* 0x0000109fa200b986 */ /* 0x0005e8000c101130 */
[----:B------:R-:W1:Y:S02]  /*56a0*/  @!P0 LDG.E.U8 R22, desc[UR48][R8.64+0x11] ;  /* 0x0000113008168981 */ /* 0x000e64000c1e1100 */
[----:B-1----:R-:W-:-:S05]  /*56b0*/  @!P0 PRMT R145, R22, 0x8880, RZ ;  /* 0x0000888016918816 */ /* 0x002fca00000000ff */
[----:B------:R-:W-:-:S04]  /*56c0*/  @!P0 IMAD R190, R145, R184, RZ ;  /* 0x000000b891be8224 */ /* 0x000fc800078e02ff */
[----:B------:R-:W-:-:S05]  /*56d0*/  @!P0 IMAD R147, R147, R23, R190 ;  /* 0x0000001793938224 */ /* 0x000fca00078e02be */
[----:B------:R1:W-:Y:S01]  /*56e0*/  @!P0 STG.E.U8 desc[UR48][R152.64+0x11], R147 ;  /* 0x0000119398008986 */ /* 0x0003e2000c101130 */
[----:B------:R-:W-:-:S13]  /*56f0*/  ISETP.LT.OR P0, PT, R0, 0x19, !P5 ;  /* 0x000000190000780c */ /* 0x000fda0006f01670 */
[----:B------:R-:W3:Y:S02]  /*5700*/  @!P0 LDG.E.U8 R22, desc[UR48][R12.64+0x18] ;  /* 0x000018300c168981 */ /* 0x000ee4000c1e1100 */
[----:B---3--:R-:W-:-:S05]  /*5710*/  @!P0 PRMT R145, R22, 0x8880, RZ ;  /* 0x0000888016918816 */ /* 0x008fca00000000ff */
[----:B------:R-:W-:-:S04]  /*5720*/  @!P0 IMAD R190, R145, R184, RZ ;  /* 0x000000b891be8224 */ /* 0x000fc800078e02ff */
[----:B--2---:R-:W-:-:S05]  /*5730*/  @!P0 IMAD R159, R148, R23, R190 ;  /* 0x00000017949f8224 */ /* 0x004fca00078e02be */
[----:B------:R-:W-:Y:S01]  /*5740*/  @!P0 STG.E.U8 desc[UR48][R10.64+0x18], R159 ;  /* 0x0000189f0a008986 */ /* 0x000fe2000c101130 */
[----:B------:R-:W-:-:S13]  /*5750*/  ISETP.LT.OR P0, PT, R0, 0x1a, !P5 ;  /* 0x0000001a0000780c */ /* 0x000fda0006f01670 */
[----:B------:R-:W2:Y:S01]  /*5760*/  @!P0 LDG.E.U8 R22, desc[UR48][R12.64+0x19] ;  /* 0x000019300c168981 */ /* 0x000ea2000c1e1100 */
[----:B------:R-:W-:Y:S02]  /*5770*/  ISETP.LT.OR P4, PT, R0, 0x19, !P6 ;  /* 0x000000190000780c */ /* 0x000fe40007781670 */
[----:B--2---:R-:W-:-:S05]  /*5780*/  @!P0 PRMT R145, R22, 0x8880, RZ ;  /* 0x0000888016918816 */ /* 0x004fca00000000ff */
[----:B------:R-:W-:-:S04]  /*5790*/  @!P0 IMAD R190, R145, R184, RZ ;  /* 0x000000b891be8224 */ /* 0x000fc800078e02ff */
[----:B------:R-:W-:-:S05]  /*57a0*/  @!P0 IMAD R149, R149, R23, R190 ;  /* 0x0000001795958224 */ /* 0x000fca00078e02be */
[----:B------:R2:W-:Y:S04]  /*57b0*/  @!P0 STG.E.U8 desc[UR48][R10.64+0x19], R149 ;  /* 0x000019950a008986 */ /* 0x0005e8000c101130 */
[----:B------:R-:W1:Y:S01]  /*57c0*/  @!P4 LDG.E.U8 R22, desc[UR48][R8.64+0x18] ;  /* 0x000018300816c981 */ /* 0x000e62000c1e1100 */
[----:B------:R-:W-:Y:S02]  /*57d0*/  ISETP.LT.OR P3, PT, R0, 0x1a, !P6 ;  /* 0x0000001a0000780c */ /* 0x000fe40007761670 */
[----:B------:R-:W-:-:S04]  /*57e0*/  @!P4 IADD3 R154, P2, R10, UR43, RZ ;  /* 0x0000002b0a9acc10 */ /* 0x000fc8000ff5e0ff */
[----:B------:R-:W-:Y:S02]  /*57f0*/  @!P4 IADD3.X R155, R11, UR42, RZ, P2, !PT ;  /* 0x0000002a0b9bcc10 */ /* 0x000fe400097fe4ff */
[----:B-1----:R-:W-:-:S05]  /*5800*/  @!P4 PRMT R147, R22, 0x8880, RZ ;  /* 0x000088801693c816 */ /* 0x002fca00000000ff */
[----:B------:R-:W-:-:S04]  /*5810*/  @!P4 IMAD R190, R147, R184, RZ ;  /* 0x000000b893bec224 */ /* 0x000fc800078e02ff */
[----:B------:R-:W-:-:S05]  /*5820*/  @!P4 IMAD R153, R150, R23, R190 ;  /* 0x000000179699c224 */ /* 0x000fca00078e02be */
[----:B------:R-:W-:Y:S04]  /*5830*/  @!P4 STG.E.U8 desc[UR48][R154.64+0x18], R153 ;  /* 0x000018999a00c986 */ /* 0x000fe8000c101130 */
[----:B------:R-:W2:Y:S01]  /*5840*/  @!P3 LDG.E.U8 R22, desc[UR48][R8.64+0x19] ;  /* 0x000019300816b981 */ /* 0x000ea2000c1e1100 */
[----:B------:R-:W-:Y:S02]  /*5850*/  ISETP.LT.OR P0, PT, R0, 0x21, !P6 ;  /* 0x000000210000780c */ /* 0x000fe40007701670 */
[----:B------:R-:W-:-:S04]  /*5860*/  @!P3 IADD3 R156, P2, R10, UR43, RZ ;  /* 0x0000002b0a9cbc10 */ /* 0x000fc8000ff5e0ff */
[----:B------:R-:W-:-:S07]  /*5870*/  @!P3 IADD3.X R157, R11, UR42, RZ, P2, !PT ;  /* 0x0000002a0b9dbc10 */ /* 0x000fce00097fe4ff */
[----:B------:R-:W-:-:S04]  /*5880*/  @!P0 IADD3 R144, P2, R10, UR43, RZ ;  /* 0x0000002b0a908c10 */ /* 0x000fc8000ff5e0ff */
[----:B------:R-:W-:Y:S02]  /*5890*/  @!P0 IADD3.X R145, R11, UR42, RZ, P2, !PT ;  /* 0x0000002a0b918c10 */ /* 0x000fe400097fe4ff */
[----:B------:R-:W-:Y:S02]  /*58a0*/  ISETP.NE.AND P0, PT, R183, RZ, PT ;  /* 0x000000ffb700720c */ /* 0x000fe40003f05270 */
[----:B--2---:R-:W-:-:S05]  /*58b0*/  @!P3 PRMT R149, R22, 0x8880, RZ ;  /* 0x000088801695b816 */ /* 0x004fca00000000ff */
        /* <DEDUP_REMOVED lines=10> */
[----:B------:R-:W3:Y:S01]  /*5960*/  @!P3 LDG.E.U8 R22, desc[UR48][R176.64+0x11] ;  /* 0x00001130b016b981 */ /* 0x000ee2000c1e1100 */
[----:B------:R-:W-:-:S13]  /*5970*/  ISETP.LT.OR P2, PT, R0, 0x22, !P6 ;  /* 0x000000220000780c */ /* 0x000fda0007741670 */
[----:B------:R-:W-:-:S04]  /*5980*/  @!P2 IADD3 R146, P4, R10, UR43, RZ ;  /* 0x0000002b0a92ac10 */ /* 0x000fc8000ff9e0ff */
[----:B------:R-:W-:Y:S02]  /*5990*/  @!P2 IADD3.X R147, R11, UR42, RZ, P4, !PT ;  /* 0x0000002a0b93ac10 */ /* 0x000fe4000a7fe4ff */
[----:B------:R-:W-:Y:S02]  /*59a0*/  ISETP.NE.AND P2, PT, R182, RZ, PT ;  /* 0x000000ffb600720c */ /* 0x000fe40003f45270 */
[----:B---3--:R-:W-:-:S05]  /*59b0*/  @!P3 PRMT R136, R22, 0x8880, RZ ;  /* 0x000088801688b816 */ /* 0x008fca00000000ff */
[----:B-1----:R-:W-:-:S04]  /*59c0*/  @!P3 IMAD.MOV.U32 R151, RZ, RZ, R136 ;  /* 0x000000ffff97b224 */ /* 0x002fc800078e0088 */
        /* <DEDUP_REMOVED lines=12> */
[----:B------:R-:W1:Y:S01]  /*5a90*/  @!P3 LDG.E.U8 R22, desc[UR48][R6.64+0x11] ;  /* 0x000011300616b981 */ /* 0x000e62000c1e1100 */
[----:B------:R-:W-:-:S04]  /*5aa0*/  @!P3 IADD3 R148, P4, R178, UR43, RZ ;  /* 0x0000002bb294bc10 */ /* 0x000fc8000ff9e0ff */
[----:B------:R-:W-:Y:S02]  /*5ab0*/  @!P3 IADD3.X R149, R179, UR42, RZ, P4, !PT ;  /* 0x0000002ab395bc10 */ /* 0x000fe4000a7fe4ff */
[----:B-1----:R-:W-:-:S05]  /*5ac0*/  @!P3 PRMT R151, R22, 0x8880, RZ ;  /* 0x000088801697b816 */ /* 0x002fca00000000ff */
        /* <DEDUP_REMOVED lines=8> */
[----:B------:R-:W-:Y:S01]  /*5b50*/  @!P3 STG.E.U8 desc[UR48][R168.64+0x18], R151 ;  /* 0x00001897a800b986 */ /* 0x000fe2000c101130 */
[----:B------:R-:W-:-:S13]  /*5b60*/  ISETP.LT.OR P3, PT, R0, 0x1a, !P0 ;  /* 0x0000001a0000780c */ /* 0x000fda0004761670 */
[----:B------:R-:W2:Y:S02]  /*5b70*/  @!P3 LDG.E.U8 R22, desc[UR48][R176.64+0x19] ;  /* 0x00001930b016b981 */ /* 0x000ea4000c1e1100 */
        /* <DEDUP_REMOVED lines=13> */
[----:B------:R-:W2:Y:S01]  /*5c50*/  @!P3 LDG.E.U8 R22, desc[UR48][R6.64+0x19] ;  /* 0x000019300616b981 */ /* 0x000ea2000c1e1100 */
[----:B------:R-:W-:Y:S02]  /*5c60*/  @!P3 IADD3 R138, P4, R178, UR43, RZ ;  /* 0x0000002bb28abc10 */ /* 0x000fe4000ff9e0ff */
[----:B------:R-:W-:Y:S02]  /*5c70*/  ISETP.NE.AND P1, PT, R180, RZ, PT ;  /* 0x000000ffb400720c */ /* 0x000fe40003f25270 */
[----:B------:R-:W-:Y:S02]  /*5c80*/  @!P3 IADD3.X R139, R179, UR42, RZ, P4, !PT ;  /* 0x0000002ab38bbc10 */ /* 0x000fe4000a7fe4ff */
[----:B--2---:R-:W-:-:S05]  /*5c90*/  @!P3 PRMT R141, R22, 0x8880, RZ ;  /* 0x00008880168db816 */ /* 0x004fca00000000ff */
[----:B------:R-:W-:-:S04]  /*5ca0*/  @!P3 IMAD R190, R141, R184, RZ ;  /* 0x000000b88dbeb224 */ /* 0x000fc800078e02ff */
[----:B------:R-:W-:-:S05]  /*5cb0*/  @!P3 IMAD R143, R143, R23, R190 ;  /* 0x000000178f8fb224 */ /* 0x000fca00078e02be */
[----:B------:R2:W-:Y:S01]  /*5cc0*/  @!P3 STG.E.U8 desc[UR48][R138.64+0x19], R143 ;  /* 0x0000198f8a00b986 */ /* 0x0005e2000c101130 */
[----:B------:R-:W-:-:S13]  /*5cd0*/  ISETP.LT.OR P3, PT, R0, 0x11, !P1 ;  /* 0x000000110000780c */ /* 0x000fda0004f61670 */
[----:B------:R-:W3:Y:S01]  /*5ce0*/  @!P3 LDG.E.U8 R22, desc[UR48][R170.64+0x10] ;  /* 0x00001030aa16b981 */ /* 0x000ee2000c1e1100 */
[----:B-1----:R-:W-:Y:S01]  /*5cf0*/  @!P3 IMAD.MOV.U32 R136, RZ, RZ, R172 ;  /* 0x000000ffff88b224 */ /* 0x002fe200078e00ac */
[----:B---3--:R-:W-:-:S05]  /*5d00*/  @!P3 PRMT R137, R22, 0x8880, RZ ;  /* 0x000088801689b816 */ /* 0x008fca00000000ff */
[----:B------:R-:W-:Y:S02]  /*5d10*/  @!P3 IMAD R190, R137, R184, RZ ;  /* 0x000000b889beb224 */ /* 0x000fe400078e02ff */
[----:B------:R-:W-:Y:S02]  /*5d20*/  @!P3 IMAD.MOV.U32 R137, RZ, RZ, R173 ;  /* 0x000000ffff89b224 */ /* 0x000fe400078e00ad */
[----:B------:R-:W-:-:S05]  /*5d30*/  @!P3 IMAD R141, R128, R23, R190 ;  /* 0x00000017808db224 */ /* 0x000fca00078e02be */
[----:B------:R1:W-:Y:S01]  /*5d40*/  @!P3 STG.E.U8 desc[UR48][R136.64+0x10], R141 ;  /* 0x0000108d8800b986 */ /* 0x0003e2000c101130 */
[----:B------:R-:W-:-:S13]  /*5d50*/  ISETP.LT.OR P3, PT, R0, 0x12, !P1 ;  /* 0x000000120000780c */ /* 0x000fda0004f61670 */
[----:B------:R-:W2:Y:S01]  /*5d60*/  @!P3 LDG.E.U8 R22, desc[UR48][R170.64+0x11] ;  /* 0x00001130aa16b981 */ /* 0x000ea2000c1e1100 */
[----:B------:R-:W-:Y:S01]  /*5d70*/  @!P3 IMAD.MOV.U32 R128, RZ, RZ, R172 ;  /* 0x000000ffff80b224 */ /* 0x000fe200078e00ac */
[----:B------:R-:W-:Y:S02]  /*5d80*/  P2R R140, PR, RZ, 0x1 ;  /* 0x00000001ff8c7803 */ /* 0x000fe40000000000 */
[----:B------:R-:W-:Y:S02]  /*5d90*/  ISETP.GE.AND P0, PT, R3, 0x109, PT ;  /* 0x000001090300780c */ /* 0x000fe40003f06270 */
[----:B--2---:R-:W-:-:S05]  /*5da0*/  @!P3 PRMT R139, R22, 0x8880, RZ ;  /* 0x00008880168bb816 */ /* 0x004fca00000000ff */
[----:B------:R-:W-:-:S04]  /*5db0*/  @!P3 IMAD R190, R139, R184, RZ ;  /* 0x000000b88bbeb224 */ /* 0x000fc800078e02ff */
[----:B------:R-:W-:Y:S02]  /*5dc0*/  @!P3 IMAD R143, R129, R23, R190 ;  /* 0x00000017818fb224 */ /* 0x000fe400078e02be */
[----:B------:R-:W-:-:S05]  /*5dd0*/  @!P3 IMAD.MOV.U32 R129, RZ, RZ, R173 ;  /* 0x000000ffff81b224 */ /* 0x000fca00078e00ad */
        /* <DEDUP_REMOVED lines=8> */
[----:B------:R-:W-:Y:S01]  /*5e60*/  @!P3 STG.E.U8 desc[UR48][R138.64+0x10], R137 ;  /* 0x000010898a00b986 */ /* 0x000fe2000c101130 */
[----:B------:R-:W-:-:S13]  /*5e70*/  ISETP.LT.OR P3, PT, R0, 0x12, !P0 ;  /* 0x000000120000780c */ /* 0x000fda0004761670 */
[----:B------:R-:W3:Y:S01]  /*5e80*/  @!P3 LDG.E.U8 R22, desc[UR48][R4.64+0x11] ;  /* 0x000011300416b981 */ /* 0x000ee2000c1e1100 */
[----:B--2---:R-:W-:-:S04]  /*5e90*/  @!P3 IADD3 R128, P4, R172, UR43, RZ ;  /* 0x0000002bac80bc10 */ /* 0x004fc8000ff9e0ff */
[----:B------:R-:W-:Y:S02]  /*5ea0*/  @!P3 IADD3.X R129, R173, UR42, RZ, P4, !PT ;  /* 0x0000002aad81bc10 */ /* 0x000fe4000a7fe4ff */
[----:B---3--:R-:W-:-:S05]  /*5eb0*/  @!P3 PRMT R141, R22, 0x8880, RZ ;  /* 0x00008880168db816 */ /* 0x008fca00000000ff */
        /* <DEDUP_REMOVED lines=29> */
[----:B------:R-:W-:Y:S02]  /*6090*/  @!P3 IADD3 R132, P4, R172, UR43, RZ ;  /* 0x0000002bac84bc10 */ /* 0x000fe4000ff9e0ff */
[----:B------:R-:W-:Y:S02]  /*60a0*/  P2R R142, PR, RZ, 0x4 ;  /* 0x00000004ff8e7803 */ /* 0x000fe40000000000 */
[----:B-1----:R-:W-:Y:S02]  /*60b0*/  @!P3 IADD3.X R133, R173, UR42, RZ, P4, !PT ;  /* 0x0000002aad85bc10 */ /* 0x002fe4000a7fe4ff */
[----:B------:R-:W-:Y:S02]  /*60c0*/  ISETP.GE.AND P2, PT, R3, 0x181, PT ;  /* 0x000001810300780c */ /* 0x000fe40003f46270 */
[----:B---3--:R-:W-:-:S05]  /*60d0*/  @!P3 PRMT R129, R22, 0x8880, RZ ;  /* 0x000088801681b816 */ /* 0x008fca00000000ff */
[----:B------:R-:W-:-:S04]  /*60e0*/  @!P3 IMAD R190, R129, R184, RZ ;  /* 0x000000b881beb224 */ /* 0x000fc800078e02ff */
[----:B------:R-:W-:-:S05]  /*60f0*/  @!P3 IMAD R135, R135, R23, R190 ;  /* 0x000000178787b224 */ /* 0x000fca00078e02be */
[----:B------:R-:W-:Y:S01]  /*6100*/  @!P3 STG.E.U8 desc[UR48][R132.64+0x19], R135 ;  /* 0x000019878400b986 */ /* 0x000fe2000c101130 */
[----:B------:R-:W-:-:S13]  /*6110*/  ISETP.LT.OR P3, PT, R0, 0x11, !P2 ;  /* 0x000000110000780c */ /* 0x000fda0005761670 */
[----:B------:R-:W3:Y:S01]  /*6120*/  @!P3 LDG.E.U8 R22, desc[UR48][R20.64+0x10] ;  /* 0x000010301416b981 */ /* 0x000ee2000c1e1100 */
[----:B------:R-:W-:Y:S01]  /*6130*/  @!P3 IMAD.MOV.U32 R128, RZ, RZ, R160 ;  /* 0x000000ffff80b224 */ /* 0x000fe200078e00a0 */
[----:B---3--:R-:W-:-:S05]  /*6140*/  @!P3 PRMT R129, R22, 0x8880, RZ ;  /* 0x000088801681b816 */ /* 0x008fca00000000ff */
[----:B------:R-:W-:Y:S02]  /*6150*/  @!P3 IMAD R190, R129, R184, RZ ;  /* 0x000000b881beb224 */ /* 0x000fe400078e02ff */
[----:B------:R-:W-:Y:S02]  /*6160*/  VIADD R129, R161, UR4 ;  /* 0x00000004a1817c36 */ /* 0x000fe40008000000 */
[----:B--2---:R-:W-:-:S05]  /*6170*/  @!P3 IMAD R131, R120, R23, R190 ;  /* 0x000000177883b224 */ /* 0x004fca00078e02be */
[----:B------:R1:W-:Y:S01]  /*6180*/  @!P3 STG.E.U8 desc[UR48][R128.64+0x10], R131 ;  /* 0x000010838000b986 */ /* 0x0003e2000c101130 */
[----:B------:R-:W-:-:S13]  /*6190*/  ISETP.LT.OR P3, PT, R0, 0x12, !P2 ;  /* 0x000000120000780c */ /* 0x000fda0005761670 */
[----:B------:R-:W2:Y:S01]  /*61a0*/  @!P3 LDG.E.U8 R22, desc[UR48][R20.64+0x11] ;  /* 0x000011301416b981 */ /* 0x000ea2000c1e1100 */
[----:B------:R-:W-:Y:S02]  /*61b0*/  @!P3 IMAD.MOV.U32 R130, RZ, RZ, R160 ;  /* 0x000000ffff82b224 */ /* 0x000fe400078e00a0 */
[----:B-1----:R-:W-:Y:S01]  /*61c0*/  @!P3 IMAD.MOV.U32 R131, RZ, RZ, R129 ;  /* 0x000000ffff83b224 */ /* 0x002fe200078e0081 */
[----:B------:R-:W-:Y:S02]  /*61d0*/  ISETP.GE.AND P0, PT, R3, 0x189, PT ;  /* 0x000001890300780c */ /* 0x000fe40003f06270 */
        /* <DEDUP_REMOVED lines=16> */
[----:B---3--:R-:W-:-:S05]  /*62e0*/  @!P3 PRMT R133, R22, 0x8880, RZ ;  /* 0x000088801685b816 */ /* 0x008fca00000000ff */
[----:B------:R-:W-:-:S04]  /*62f0*/  @!P3 IMAD R190, R133, R184, RZ ;  /* 0x000000b885beb224 */ /* 0x000fc800078e02ff */
[----:B------:R-:W-:-:S05]  /*6300*/  @!P3 IMAD R123, R123, R23, R190 ;  /* 0x000000177b7bb224 */ /* 0x000fca00078e02be */
[----:B------:R-:W-:Y:S01]  /*6310*/  @!P3 STG.E.U8 desc[UR48][R130.64+0x11], R123 ;  /* 0x0000117b8200b986 */ /* 0x000fe2000c101130 */
[----:B------:R-:W-:-:S13]  /*6320*/  ISETP.LT.OR P3, PT, R0, 0x19, !P2 ;  /* 0x000000190000780c */ /* 0x000fda0005761670 */
[----:B------:R-:W3:Y:S01]  /*6330*/  @!P3 LDG.E.U8 R22, desc[UR48][R20.64+0x18] ;  /* 0x000018301416b981 */ /* 0x000ee2000c1e1100 */
[----:B--2---:R-:W-:Y:S01]  /*6340*/  @!P3 IMAD.MOV.U32 R120, RZ, RZ, R160 ;  /* 0x000000ffff78b224 */ /* 0x004fe200078e00a0 */
[----:B---3--:R-:W-:-:S05]  /*6350*/  @!P3 PRMT R121, R22, 0x8880, RZ ;  /* 0x000088801679b816 */ /* 0x008fca00000000ff */
[----:B------:R-:W-:Y:S02]  /*6360*/  @!P3 IMAD R190, R121, R184, RZ ;  /* 0x000000b879beb224 */ /* 0x000fe400078e02ff */
[----:B------:R-:W-:Y:S02]  /*6370*/  @!P3 IMAD.MOV.U32 R121, RZ, RZ, R129 ;  /* 0x000000ffff79b224 */ /* 0x000fe400078e0081 */
        /* <DEDUP_REMOVED lines=34> */
[----:B------:R-:W-:Y:S02]  /*65a0*/  ISETP.LT.OR P0, PT, R0, 0x21, !P6 ;  /* 0x000000210000780c */ /* 0x000fe40007701670 */
        /* <DEDUP_REMOVED lines=9> */
[----:B------:R2:W-:Y:S01]  /*6640*/  @!P0 STG.E.U8 desc[UR48][R144.64+0x20], R125 ;  /* 0x0000207d90008986 */ /* 0x0005e2000c101130 */
[----:B------:R-:W-:-:S13]  /*6650*/  ISETP.LT.OR P0, PT, R0, 0x22, !P6 ;  /* 0x000000220000780c */ /* 0x000fda0007701670 */
        /* <DEDUP_REMOVED lines=10> */
[----:B------:R2:W-:Y:S01]  /*6700*/  @!P0 STG.E.U8 desc[UR48][R10.64+0x28], R125 ;  /* 0x0000287d0a008986 */ /* 0x0005e2000c101130 */
[----:B------:R-:W-:-:S13]  /*6710*/  ISETP.LT.OR P0, PT, R0, 0x2a, !P5 ;  /* 0x0000002a0000780c */ /* 0x000fda0006f01670 */
[----:B------:R-:W3:Y:S01]  /*6720*/  @!P0 LDG.E.U8 R22, desc[UR48][R12.64+0x29] ;  /* 0x000029300c168981 */ /* 0x000ee2000c1e1100 */
[----:B------:R-:W-:Y:S02]  /*6730*/  ISETP.LT.OR P4, PT, R0, 0x29, !P6 ;  /* 0x000000290000780c */ /* 0x000fe40007781670 */
[----:B---3--:R-:W-:-:S05]  /*6740*/  @!P0 PRMT R113, R22, 0x8880, RZ ;  /* 0x0000888016718816 */ /* 0x008fca00000000ff */
[----:B------:R-:W-:-:S04]  /*6750*/  @!P0 IMAD R190, R113, R184, RZ ;  /* 0x000000b871be8224 */ /* 0x000fc800078e02ff */
[----:B------:R-:W-:-:S05]  /*6760*/  @!P0 IMAD R117, R117, R23, R190 ;  /* 0x0000001775758224 */ /* 0x000fca00078e02be */
[----:B------:R3:W-:Y:S04]  /*6770*/  @!P0 STG.E.U8 desc[UR48][R10.64+0x29], R117 ;  /* 0x000029750a008986 */ /* 0x0007e8000c101130 */
[----:B------:R-:W1:Y:S01]  /*6780*/  @!P4 LDG.E.U8 R22, desc[UR48][R8.64+0x28] ;  /* 0x000028300816c981 */ /* 0x000e62000c1e1100 */
[----:B------:R-:W-:-:S04]  /*6790*/  @!P4 IADD3 R120, P3, R10, UR43, RZ ;  /* 0x0000002b0a78cc10 */ /* 0x000fc8000ff7e0ff */
[----:B------:R-:W-:Y:S02]  /*67a0*/  @!P4 IADD3.X R121, R11, UR42, RZ, P3, !PT ;  /* 0x0000002a0b79cc10 */ /* 0x000fe40009ffe4ff */
[----:B------:R-:W-:Y:S02]  /*67b0*/  ISETP.LT.OR P3, PT, R0, 0x2a, !P6 ;  /* 0x0000002a0000780c */ /* 0x000fe40007761670 */
[----:B-1----:R-:W-:-:S05]  /*67c0*/  @!P4 PRMT R115, R22, 0x8880, RZ ;  /* 0x000088801673c816 */ /* 0x002fca00000000ff */
[----:B------:R-:W-:-:S04]  /*67d0*/  @!P4 IMAD R190, R115, R184, RZ ;  /* 0x000000b873bec224 */ /* 0x000fc800078e02ff */
[----:B--2---:R-:W-:-:S05]  /*67e0*/  @!P4 IMAD R125, R118, R23, R190 ;  /* 0x00000017767dc224 */ /* 0x004fca00078e02be */
[----:B------:R-:W-:Y:S04]  /*67f0*/  @!P4 STG.E.U8 desc[UR48][R120.64+0x28], R125 ;  /* 0x0000287d7800c986 */ /* 0x000fe8000c101130 */
[----:B------:R-:W3:Y:S01]  /*6800*/  @!P3 LDG.E.U8 R22, desc[UR48][R8.64+0x29] ;  /* 0x000029300816b981 */ /* 0x000ee2000c1e1100 */
[----:B------:R-:W-:-:S04]  /*6810*/  @!P3 IADD3 R122, P2, R10, UR43, RZ ;  /* 0x0000002b0a7abc10 */ /* 0x000fc8000ff5e0ff */
[----:B------:R-:W-:Y:S02]  /*6820*/  @!P3 IADD3.X R123, R11, UR42, RZ, P2, !PT ;  /* 0x0000002a0b7bbc10 */ /* 0x000fe400097fe4ff */
[----:B------:R-:W-:-:S13]  /*6830*/  ISETP.LT.OR P2, PT, R0, 0x31, !P6 ;  /* 0x000000310000780c */ /* 0x000fda0007741670 */
[----:B------:R-:W-:-:S04]  /*6840*/  @!P2 IADD3 R112, P0, R10, UR43, RZ ;  /* 0x0000002b0a70ac10 */ /* 0x000fc8000ff1e0ff */
[----:B------:R-:W-:Y:S02]  /*6850*/  @!P2 IADD3.X R113, R11, UR42, RZ, P0, !PT ;  /* 0x0000002a0b71ac10 */ /* 0x000fe400087fe4ff */
[----:B------:R-:W-:-:S13]  /*6860*/  ISETP.LT.OR P0, PT, R0, 0x32, !P6 ;  /* 0x000000320000780c */ /* 0x000fda0007701670 */
[----:B------:R-:W-:-:S04]  /*6870*/  @!P0 IADD3 R114, P4, R10, UR43, RZ ;  /* 0x0000002b0a728c10 */ /* 0x000fc8000ff9e0ff */
        /* <DEDUP_REMOVED lines=124> */
[----:B-1----:R-:W-:Y:S02]  /*7040*/  @!P3 IADD3 R96, P4, R172, UR43, RZ ;  /* 0x0000002bac60bc10 */ /* 0x002fe4000ff9e0ff */
[----:B------:R-:W-:Y:S02]  /*7050*/  P2R R110, PR, RZ, 0x4 ;  /* 0x00000004ff6e7803 */ /* 0x000fe40000000000 */
[----:B------:R-:W-:Y:S02]  /*7060*/  @!P3 IADD3.X R97, R173, UR42, RZ, P4, !PT ;  /* 0x0000002aad61bc10 */ /* 0x000fe4000a7fe4ff */
[----:B------:R-:W-:Y:S02]  /*7070*/  ISETP.GE.AND P2, PT, R3, 0x181, PT ;  /* 0x000001810300780c */ /* 0x000fe40003f46270 */
        /* <DEDUP_REMOVED lines=14> */
[----:B------:R-:W-:Y:S01]  /*7160*/  @!P3 IMAD.MOV.U32 R88, RZ, RZ, R160 ;  /* 0x000000ffff58b224 */ /* 0x000fe200078e00a0 */
        /* <DEDUP_REMOVED lines=106> */
[----:B------:R-:W-:-:S04]  /*7810*/  ISETP.LT.OR P0, PT, R0, 0x42, !P6 ;  /* 0x000000420000780c */ /* 0x000fc80007701670 */
[----:B------:R-:W-:-:S09]  /*7820*/  P2R R86, PR, RZ, 0x1 ;  /* 0x00000001ff567803 */ /* 0x000fd20000000000 */
        /* <DEDUP_REMOVED lines=86> */
[----:B------:R-:W-:Y:S02]  /*7d90*/  ISETP.GE.AND P4, PT, R3, 0x109, PT ;  /* 0x000001090300780c */ /* 0x000fe40003f86270 */
        /* <DEDUP_REMOVED lines=33> */
[----:B------:R-:W-:Y:S02]  /*7fb0*/  ISETP.GE.AND P4, PT, R3, 0x109, PT ;  /* 0x000001090300780c */ /* 0x000fe40003f86270 */
[----:B--2---:R-:W-:-:S05]  /*7fc0*/  @!P3 PRMT R73, R22, 0x8880, RZ ;  /* 0x000088801649b816 */ /* 0x004fca00000000ff */
[----:B------:R-:W-:-:S04]  /*7fd0*/  @!P3 IMAD R190, R73, R184, RZ ;  /* 0x000000b849beb224 */ /* 0x000fc800078e02ff */
[----:B------:R-:W-:-:S05]  /*7fe0*/  @!P3 IMAD R73, R70, R23, R190 ;  /* 0x000000174649b224 */ /* 0x000fca00078e02be */
[----:B------:R-:W-:Y:S01]  /*7ff0*/  @!P3 STG.E.U8 desc[UR48][R66.64+0x38], R73 ;  /* 0x000038494200b986 */ /* 0x000fe2000c101130 */
[----:B------:R-:W-:-:S13]  /*8000*/  ISETP.LT.OR P3, PT, R0, 0x3a, !P4 ;  /* 0x0000003a0000780c */ /* 0x000fda0006761670 */
[----:B------:R-:W2:Y:S01]  /*8010*/  @!P3 LDG.E.U8 R22, desc[UR48][R4.64+0x39] ;  /* 0x000039300416b981 */ /* 0x000ea2000c1e1100 */
[----:B-1----:R-:W-:-:S04]  /*8020*/  @!P3 IADD3 R64, P4, R172, UR43, RZ ;  /* 0x0000002bac40bc10 */ /* 0x002fc8000ff9e0ff */
        /* <DEDUP_REMOVED lines=36> */
[----:B------:R-:W-:Y:S02]  /*8270*/  ISETP.GE.AND P4, PT, R3, 0x181, PT ;  /* 0x000001810300780c */ /* 0x000fe40003f86270 */
        /* <DEDUP_REMOVED lines=50> */
[----:B------:R1:W-:Y:S01]  /*85a0*/  @!P3 STG.E.U8 desc[UR48][R10.64+0x41], R49 ;  /* 0x000041310a00b986 */ /* 0x0003e2000c101130 */
[----:B------:R-:W-:-:S13]  /*85b0*/  ISETP.LT.OR P3, PT, R0, 0x49, !P6 ;  /* 0x000000490000780c */ /* 0x000fda0007761670 */
[----:B------:R-:W-:-:S04]  /*85c0*/  @!P3 IADD3 R56, P4, R10, UR43, RZ ;  /* 0x0000002b0a38bc10 */ /* 0x000fc8000ff9e0ff */
[----:B------:R-:W-:Y:S02]  /*85d0*/  @!P3 IADD3.X R57, R11, UR42, RZ, P4, !PT ;  /* 0x0000002a0b39bc10 */ /* 0x000fe4000a7fe4ff */
[----:B------:R-:W-:-:S13]  /*85e0*/  ISETP.LT.OR P4, PT, R0, 0x41, !P6 ;  /* 0x000000410000780c */ /* 0x000fda0007781670 */
[----:B------:R-:W2:Y:S01]  /*85f0*/  @!P4 LDG.E.U8 R22, desc[UR48][R8.64+0x40] ;  /* 0x000040300816c981 */ /* 0x000ea2000c1e1100 */
[----:B------:R-:W-:Y:S02]  /*8600*/  ISETP.LT.OR P6, PT, R0, 0x4a, !P6 ;  /* 0x0000004a0000780c */ /* 0x000fe400077c1670 */
[----:B--2---:R-:W-:-:S05]  /*8610*/  @!P4 PRMT R59, R22, 0x8880, RZ ;  /* 0x00008880163bc816 */ /* 0x004fca00000000ff */
[----:B------:R-:W-:-:S04]  /*8620*/  @!P4 IMAD R190, R59, R184, RZ ;  /* 0x000000b83bbec224 */ /* 0x000fc800078e02ff */
[----:B------:R-:W-:-:S05]  /*8630*/  @!P4 IMAD R61, R50, R23, R190 ;  /* 0x00000017323dc224 */ /* 0x000fca00078e02be */
[----:B------:R2:W-:Y:S01]  /*8640*/  @!P4 STG.E.U8 desc[UR48][R80.64+0x40], R61 ;  /* 0x0000403d5000c986 */ /* 0x0005e2000c101130 */
[----:B------:R-:W-:-:S04]  /*8650*/  @!P6 IADD3 R58, P4, R10, UR43, RZ ;  /* 0x0000002b0a3aec10 */ /* 0x000fc8000ff9e0ff */
[----:B------:R-:W-:Y:S02]  /*8660*/  @!P6 IADD3.X R59, R11, UR42, RZ, P4, !PT ;  /* 0x0000002a0b3bec10 */ /* 0x000fe4000a7fe4ff */
[----:B------:R-:W-:-:S13]  /*8670*/  ISETP.NE.AND P4, PT, R86, RZ, PT ;  /* 0x000000ff5600720c */ /* 0x000fda0003f85270 */
[----:B------:R-:W1:Y:S02]  /*8680*/  @!P4 LDG.E.U8 R22, desc[UR48][R8.64+0x41] ;  /* 0x000041300816c981 */ /* 0x000e64000c1e1100 */
[----:B-1----:R-:W-:-:S05]  /*8690*/  @!P4 PRMT R49, R22, 0x8880, RZ ;  /* 0x000088801631c816 */ /* 0x002fca00000000ff */
[----:B------:R-:W-:-:S04]  /*86a0*/  @!P4 IMAD R190, R49, R184, RZ ;  /* 0x000000b831bec224 */ /* 0x000fc800078e02ff */
[----:B------:R-:W-:-:S05]  /*86b0*/  @!P4 IMAD R51, R51, R23, R190 ;  /* 0x000000173333c224 */ /* 0x000fca00078e02be */
[----:B------:R-:W-:Y:S01]  /*86c0*/  @!P4 STG.E.U8 desc[UR48][R82.64+0x41], R51 ;  /* 0x000041335200c986 */ /* 0x000fe2000c101130 */
[----:B------:R-:W-:-:S13]  /*86d0*/  ISETP.LT.OR P4, PT, R0, 0x49, !P5 ;  /* 0x000000490000780c */ /* 0x000fda0006f81670 */
[----:B------:R-:W3:Y:S01]  /*86e0*/  @!P4 LDG.E.U8 R22, desc[UR48][R12.64+0x48] ;  /* 0x000048300c16c981 */ /* 0x000ee2000c1e1100 */
[----:B------:R-:W-:Y:S02]  /*86f0*/  ISETP.LT.OR P5, PT, R0, 0x4a, !P5 ;  /* 0x0000004a0000780c */ /* 0x000fe40006fa1670 */
[----:B---3--:R-:W-:-:S05]  /*8700*/  @!P4 PRMT R49, R22, 0x8880, RZ ;  /* 0x000088801631c816 */ /* 0x008fca00000000ff */
[----:B------:R-:W-:-:S04]  /*8710*/  @!P4 IMAD R190, R49, R184, RZ ;  /* 0x000000b831bec224 */ /* 0x000fc800078e02ff */
[----:B--2---:R-:W-:-:S05]  /*8720*/  @!P4 IMAD R61, R52, R23, R190 ;  /* 0x00000017343dc224 */ /* 0x004fca00078e02be */
[----:B------:R-:W-:Y:S04]  /*8730*/  @!P4 STG.E.U8 desc[UR48][R10.64+0x48], R61 ;  /* 0x0000483d0a00c986 */ /* 0x000fe8000c101130 */
[----:B------:R-:W2:Y:S02]  /*8740*/  @!P5 LDG.E.U8 R22, desc[UR48][R12.64+0x49] ;  /* 0x000049300c16d981 */ /* 0x000ea4000c1e1100 */
[----:B--2---:R-:W-:-:S05]  /*8750*/  @!P5 PRMT R49, R22, 0x8880, RZ ;  /* 0x000088801631d816 */ /* 0x004fca00000000ff */
[----:B------:R-:W-:-:S04]  /*8760*/  @!P5 IMAD R190, R49, R184, RZ ;  /* 0x000000b831bed224 */ /* 0x000fc800078e02ff */
[----:B------:R-:W-:-:S05]  /*8770*/  @!P5 IMAD R53, R53, R23, R190 ;  /* 0x000000173535d224 */ /* 0x000fca00078e02be */
[----:B------:R1:W-:Y:S04]  /*8780*/  @!P5 STG.E.U8 desc[UR48][R10.64+0x49], R53 ;  /* 0x000049350a00d986 */ /* 0x0003e8000c101130 */
[----:B------:R-:W0:Y:S01]  /*8790*/  @!P3 LDG.E.U8 R22, desc[UR48][R8.64+0x48] ;  /* 0x000048300816b981 */ /* 0x000e22000c1e1100 */
[----:B------:R-:W-:Y:S02]  /*87a0*/  ISETP.LT.OR P4, PT, R0, 0x41, !P2 ;  /* 0x000000410000780c */ /* 0x000fe40005781670 */
[----:B0-----:R-:W-:-:S05]  /*87b0*/  @!P3 PRMT R13, R22, 0x8880, RZ ;  /* 0x00008880160db816 */ /* 0x001fca00000000ff */
[----:B------:R-:W-:-:S04]  /*87c0*/  @!P3 IMAD R190, R13, R184, RZ ;  /* 0x000000b80dbeb224 */ /* 0x000fc800078e02ff */
[----:B------:R-:W-:-:S05]  /*87d0*/  @!P3 IMAD R13, R54, R23, R190 ;  /* 0x00000017360db224 */ /* 0x000fca00078e02be */
[----:B------:R0:W-:Y:S04]  /*87e0*/  @!P3 STG.E.U8 desc[UR48][R56.64+0x48], R13 ;  /* 0x0000480d3800b986 */ /* 0x0001e8000c101130 */
[----:B------:R-:W2:Y:S01]  /*87f0*/  @!P6 LDG.E.U8 R22, desc[UR48][R8.64+0x49] ;  /* 0x000049300816e981 */ /* 0x000ea2000c1e1100 */
[----:B------:R-:W-:Y:S02]  /*8800*/  ISETP.LT.OR P3, PT, R0, 0x42, !P2 ;  /* 0x000000420000780c */ /* 0x000fe40005761670 */
[----:B------:R-:W-:-:S04]  /*8810*/  @!P4 IADD3 R48, P5, R178, UR43, RZ ;  /* 0x0000002bb230cc10 */ /* 0x000fc8000ffbe0ff */
[----:B------:R-:W-:-:S07]  /*8820*/  @!P4 IADD3.X R49, R179, UR42, RZ, P5, !PT ;  /* 0x0000002ab331cc10 */ /* 0x000fce000affe4ff */
[----:B-1----:R-:W-:-:S04]  /*8830*/  @!P3 IADD3 R10, P5, R178, UR43, RZ ;  /* 0x0000002bb20abc10 */ /* 0x002fc8000ffbe0ff */
[----:B------:R-:W-:Y:S02]  /*8840*/  @!P3 IADD3.X R11, R179, UR42, RZ, P5, !PT ;  /* 0x0000002ab30bbc10 */ /* 0x000fe4000affe4ff */
[----:B------:R-:W-:Y:S02]  /*8850*/  ISETP.LT.OR P5, PT, R0, 0x41, !P0 ;  /* 0x000000410000780c */ /* 0x000fe400047a1670 */
[----:B--2---:R-:W-:-:S05]  /*8860*/  @!P6 PRMT R51, R22, 0x8880, RZ ;  /* 0x000088801633e816 */ /* 0x004fca00000000ff */
[----:B------:R-:W-:-:S04]  /*8870*/  @!P6 IMAD R190, R51, R184, RZ ;  /* 0x000000b833bee224 */ /* 0x000fc800078e02ff */
[----:B------:R-:W-:-:S05]  /*8880*/  @!P6 IMAD R55, R55, R23, R190 ;  /* 0x000000173737e224 */ /* 0x000fca00078e02be */
[----:B------:R-:W-:Y:S04]  /*8890*/  @!P6 STG.E.U8 desc[UR48][R58.64+0x49], R55 ;  /* 0x000049373a00e986 */ /* 0x000fe8000c101130 */
[----:B------:R-:W0:Y:S02]  /*88a0*/  @!P5 LDG.E.U8 R22, desc[UR48][R176.64+0x40] ;  /* 0x00004030b016d981 */ /* 0x000e24000c1e1100 */
[----:B0-----:R-:W-:-:S05]  /*88b0*/  @!P5 PRMT R13, R22, 0x8880, RZ ;  /* 0x00008880160dd816 */ /* 0x001fca00000000ff */
        /* <DEDUP_REMOVED lines=8> */
[----:B------:R-:W-:Y:S04]  /*8940*/  @!P5 STG.E.U8 desc[UR48][R168.64+0x41], R41 ;  /* 0x00004129a800d986 */ /* 0x000fe8000c101130 */
[----:B------:R-:W2:Y:S02]  /*8950*/  @!P4 LDG.E.U8 R22, desc[UR48][R6.64+0x40] ;  /* 0x000040300616c981 */ /* 0x000ea4000c1e1100 */
[----:B--2---:R-:W-:-:S05]  /*8960*/  @!P4 PRMT R13, R22, 0x8880, RZ ;  /* 0x00008880160dc816 */ /* 0x004fca00000000ff */
[----:B------:R-:W-:-:S04]  /*8970*/  @!P4 IMAD R190, R13, R184, RZ ;  /* 0x000000b80dbec224 */ /* 0x000fc800078e02ff */
[----:B0-----:R-:W-:-:S05]  /*8980*/  @!P4 IMAD R9, R42, R23, R190 ;  /* 0x000000172a09c224 */ /* 0x001fca00078e02be */
[----:B------:R0:W-:Y:S04]  /*8990*/  @!P4 STG.E.U8 desc[UR48][R48.64+0x40], R9 ;  /* 0x000040093000c986 */ /* 0x0001e8000c101130 */
[----:B------:R-:W2:Y:S02]  /*89a0*/  @!P3 LDG.E.U8 R22, desc[UR48][R6.64+0x41] ;  /* 0x000041300616b981 */ /* 0x000ea4000c1e1100 */
[----:B--2---:R-:W-:-:S05]  /*89b0*/  @!P3 PRMT R13, R22, 0x8880, RZ ;  /* 0x00008880160db816 */ /* 0x004fca00000000ff */
[----:B------:R-:W-:-:S04]  /*89c0*/  @!P3 IMAD R190, R13, R184, RZ ;  /* 0x000000b80dbeb224 */ /* 0x000fc800078e02ff */
[----:B------:R-:W-:-:S05]  /*89d0*/  @!P3 IMAD R43, R43, R23, R190 ;  /* 0x000000172b2bb224 */ /* 0x000fca00078e02be */
[----:B------:R1:W-:Y:S01]  /*89e0*/  @!P3 STG.E.U8 desc[UR48][R10.64+0x41], R43 ;  /* 0x0000412b0a00b986 */ /* 0x0003e2000c101130 */
[----:B------:R-:W-:-:S13]  /*89f0*/  ISETP.LT.OR P3, PT, R0, 0x49, !P0 ;  /* 0x000000490000780c */ /* 0x000fda0004761670 */
[----:B------:R-:W2:Y:S01]  /*8a00*/  @!P3 LDG.E.U8 R22, desc[UR48][R176.64+0x48] ;  /* 0x00004830b016b981 */ /* 0x000ea2000c1e1100 */
[----:B------:R-:W-:Y:S02]  /*8a10*/  ISETP.LT.OR P0, PT, R0, 0x4a, !P0 ;  /* 0x0000004a0000780c */ /* 0x000fe40004701670 */
[----:B--2---:R-:W-:-:S05]  /*8a20*/  @!P3 PRMT R13, R22, 0x8880, RZ ;  /* 0x00008880160db816 */ /* 0x004fca00000000ff */
[----:B------:R-:W-:-:S04]  /*8a30*/  @!P3 IMAD R190, R13, R184, RZ ;  /* 0x000000b80dbeb224 */ /* 0x000fc800078e02ff */
[----:B0-----:R-:W-:-:S05]  /*8a40*/  @!P3 IMAD R9, R44, R23, R190 ;  /* 0x000000172c09b224 */ /* 0x001fca00078e02be */
[----:B------:R0:W-:Y:S04]  /*8a50*/  @!P3 STG.E.U8 desc[UR48][R168.64+0x48], R9 ;  /* 0x00004809a800b986 */ /* 0x0001e8000c101130 */
[----:B------:R-:W2:Y:S01]  /*8a60*/  @!P0 LDG.E.U8 R22, desc[UR48][R176.64+0x49] ;  /* 0x00004930b0168981 */ /* 0x000ea2000c1e1100 */
[----:B------:R-:W-:Y:S02]  /*8a70*/  ISETP.LT.OR P3, PT, R0, 0x49, !P2 ;  /* 0x000000490000780c */ /* 0x000fe40005761670 */
[----:B--2---:R-:W-:-:S05]  /*8a80*/  @!P0 PRMT R8, R22, 0x8880, RZ ;  /* 0x0000888016088816 */ /* 0x004fca00000000ff */
[----:B-1----:R-:W-:-:S04]  /*8a90*/  @!P0 IMAD.MOV.U32 R11, RZ, RZ, R8 ;  /* 0x000000ffff0b8224 */ /* 0x002fc800078e0008 */
[----:B------:R-:W-:-:S04]  /*8aa0*/  @!P0 IMAD R190, R11, R184, RZ ;  /* 0x000000b80bbe8224 */ /* 0x000fc800078e02ff */
[----:B------:R-:W-:-:S05]  /*8ab0*/  @!P0 IMAD R45, R45, R23, R190 ;  /* 0x000000172d2d8224 */ /* 0x000fca00078e02be */
[----:B------:R-:W-:Y:S04]  /*8ac0*/  @!P0 STG.E.U8 desc[UR48][R168.64+0x49], R45 ;  /* 0x0000492da8008986 */ /* 0x000fe8000c101130 */
[----:B------:R-:W2:Y:S01]  /*8ad0*/  @!P3 LDG.E.U8 R22, desc[UR48][R6.64+0x48] ;  /* 0x000048300616b981 */ /* 0x000ea2000c1e1100 */
[----:B------:R-:W-:Y:S02]  /*8ae0*/  ISETP.LT.OR P2, PT, R0, 0x4a, !P2 ;  /* 0x0000004a0000780c */ /* 0x000fe40005741670 */
[----:B------:R-:W-:-:S04]  /*8af0*/  @!P3 IADD3 R8, P0, R178, UR43, RZ ;  /* 0x0000002bb208bc10 */ /* 0x000fc8000ff1e0ff */
[----:B0-----:R-:W-:Y:S02]  /*8b00*/  @!P3 IADD3.X R9, R179, UR42, RZ, P0, !PT ;  /* 0x0000002ab309bc10 */ /* 0x001fe400087fe4ff */
[----:B--2---:R-:W-:-:S05]  /*8b10*/  @!P3 PRMT R11, R22, 0x8880, RZ ;  /* 0x00008880160bb816 */ /* 0x004fca00000000ff */
[----:B------:R-:W-:-:S04]  /*8b20*/  @!P3 IMAD R190, R11, R184, RZ ;  /* 0x000000b80bbeb224 */ /* 0x000fc800078e02ff */
[----:B------:R-:W-:-:S05]  /*8b30*/  @!P3 IMAD R13, R46, R23, R190 ;  /* 0x000000172e0db224 */ /* 0x000fca00078e02be */
[----:B------:R0:W-:Y:S04]  /*8b40*/  @!P3 STG.E.U8 desc[UR48][R8.64+0x48], R13 ;  /* 0x0000480d0800b986 */ /* 0x0001e8000c101130 */
[----:B------:R-:W2:Y:S01]  /*8b50*/  @!P2 LDG.E.U8 R22, desc[UR48][R6.64+0x49] ;  /* 0x000049300616a981 */ /* 0x000ea2000c1e1100 */
[----:B------:R-:W-:Y:S02]  /*8b60*/  ISETP.LT.OR P0, PT, R0, 0x41, !P1 ;  /* 0x000000410000780c */ /* 0x000fe40004f01670 */
[----:B------:R-:W-:Y:S02]  /*8b70*/  @!P2 IADD3 R10, P3, R178, UR43, RZ ;  /* 0x0000002bb20aac10 */ /* 0x000fe4000ff7e0ff */
[----:B--2---:R-:W-:-:S05]  /*8b80*/  @!P2 PRMT R11, R22, 0x8880, RZ ;  /* 0x00008880160ba816 */ /* 0x004fca00000000ff */
[----:B------:R-:W-:Y:S01]  /*8b90*/  @!P2 IMAD R190, R11, R184, RZ ;  /* 0x000000b80bbea224 */ /* 0x000fe200078e02ff */
[----:B------:R-:W-:-:S03]  /*8ba0*/  @!P2 IADD3.X R11, R179, UR42, RZ, P3, !PT ;  /* 0x0000002ab30bac10 */ /* 0x000fc60009ffe4ff */
[----:B------:R-:W-:-:S05]  /*8bb0*/  @!P2 IMAD R47, R47, R23, R190 ;  /* 0x000000172f2fa224 */ /* 0x000fca00078e02be */
[----:B------:R-:W-:Y:S04]  /*8bc0*/  @!P2 STG.E.U8 desc[UR48][R10.64+0x49], R47 ;  /* 0x0000492f0a00a986 */ /* 0x000fe8000c101130 */
[----:B------:R-:W2:Y:S01]  /*8bd0*/  @!P0 LDG.E.U8 R22, desc[UR48][R170.64+0x40] ;  /* 0x00004030aa168981 */ /* 0x000ea2000c1e1100 */
[----:B------:R-:W-:Y:S01]  /*8be0*/  ISETP.LT.OR P3, PT, R0, 0x42, !P1 ;  /* 0x000000420000780c */ /* 0x000fe20004f61670 */
[----:B------:R-:W-:Y:S01]  /*8bf0*/  @!P0 IMAD.MOV.U32 R6, RZ, RZ, R172 ;  /* 0x000000ffff068224 */ /* 0x000fe200078e00ac */
[----:B--2---:R-:W-:-:S05]  /*8c00*/  @!P0 PRMT R7, R22, 0x8880, RZ ;  /* 0x0000888016078816 */ /* 0x004fca00000000ff */
[----:B------:R-:W-:Y:S02]  /*8c10*/  @!P0 IMAD R190, R7, R184, RZ ;  /* 0x000000b807be8224 */ /* 0x000fe400078e02ff */
[----:B------:R-:W-:Y:S02]  /*8c20*/  @!P0 IMAD.MOV.U32 R7, RZ, RZ, R173 ;  /* 0x000000ffff078224 */ /* 0x000fe400078e00ad */
[----:B0-----:R-:W-:-:S05]  /*8c30*/  @!P0 IMAD R9, R32, R23, R190 ;  /* 0x0000001720098224 */ /* 0x001fca00078e02be */
[----:B------:R0:W-:Y:S04]  /*8c40*/  @!P0 STG.E.U8 desc[UR48][R6.64+0x40], R9 ;  /* 0x0000400906008986 */ /* 0x0001e8000c101130 */
[----:B------:R-:W2:Y:S01]  /*8c50*/  @!P3 LDG.E.U8 R22, desc[UR48][R170.64+0x41] ;  /* 0x00004130aa16b981 */ /* 0x000ea2000c1e1100 */
[----:B------:R-:W-:-:S04]  /*8c60*/  ISETP.GE.AND P6, PT, R3, 0x109, PT ;  /* 0x000001090300780c */ /* 0x000fc80003fc6270 */
[----:B------:R-:W-:Y:S01]  /*8c70*/  ISETP.LT.OR P2, PT, R0, 0x41, !P6 ;  /* 0x000000410000780c */ /* 0x000fe20007741670 */
[----:B0-----:R-:W-:Y:S02]  /*8c80*/  @!P3 IMAD.MOV.U32 R6, RZ, RZ, R172 ;  /* 0x000000ffff06b224 */ /* 0x001fe400078e00ac */
[----:B------:R-:W-:Y:S01]  /*8c90*/  @!P3 IMAD.MOV.U32 R7, RZ, RZ, R173 ;  /* 0x000000ffff07b224 */ /* 0x000fe200078e00ad */
[----:B--2---:R-:W-:-:S05]  /*8ca0*/  @!P3 PRMT R8, R22, 0x8880, RZ ;  /* 0x000088801608b816 */ /* 0x004fca00000000ff */
[----:B------:R-:W-:-:S04]  /*8cb0*/  @!P3 IMAD.MOV.U32 R11, RZ, RZ, R8 ;  /* 0x000000ffff0bb224 */ /* 0x000fc800078e0008 */
[----:B------:R-:W-:-:S04]  /*8cc0*/  @!P3 IMAD R190, R11, R184, RZ ;  /* 0x000000b80bbeb224 */ /* 0x000fc800078e02ff */
[----:B------:R-:W-:-:S05]  /*8cd0*/  @!P3 IMAD R33, R33, R23, R190 ;  /* 0x000000172121b224 */ /* 0x000fca00078e02be */
[----:B------:R0:W-:Y:S04]  /*8ce0*/  @!P3 STG.E.U8 desc[UR48][R6.64+0x41], R33 ;  /* 0x000041210600b986 */ /* 0x0001e8000c101130 */
[----:B------:R-:W2:Y:S01]  /*8cf0*/  @!P2 LDG.E.U8 R22, desc[UR48][R4.64+0x40] ;  /* 0x000040300416a981 */ /* 0x000ea2000c1e1100 */
[----:B------:R-:W-:Y:S02]  /*8d00*/  ISETP.LT.OR P0, PT, R0, 0x42, !P6 ;  /* 0x000000420000780c */ /* 0x000fe40007701670 */
[----:B--2---:R-:W-:-:S05]  /*8d10*/  @!P2 PRMT R8, R22, 0x8880, RZ ;  /* 0x000088801608a816 */ /* 0x004fca00000000ff */
[----:B------:R-:W-:Y:S01]  /*8d20*/  @!P2 IMAD.MOV.U32 R9, RZ, RZ, R8 ;  /* 0x000000ffff09a224 */ /* 0x000fe200078e0008 */
[----:B------:R-:W-:-:S03]  /*8d30*/  @!P2 IADD3 R8, P3, R172, UR43, RZ ;  /* 0x0000002bac08ac10 */ /* 0x000fc6000ff7e0ff */
[----:B------:R-:W-:Y:S01]  /*8d40*/  @!P2 IMAD R190, R9, R184, RZ ;  /* 0x000000b809bea224 */ /* 0x000fe200078e02ff */
[----:B------:R-:W-:-:S03]  /*8d50*/  @!P2 IADD3.X R9, R173, UR42, RZ, P3, !PT ;  /* 0x0000002aad09ac10 */ /* 0x000fc60009ffe4ff */
[----:B------:R-:W-:-:S05]  /*8d60*/  @!P2 IMAD R11, R34, R23, R190 ;  /* 0x00000017220ba224 */ /* 0x000fca00078e02be */
[----:B------:R-:W-:Y:S04]  /*8d70*/  @!P2 STG.E.U8 desc[UR48][R8.64+0x40], R11 ;  /* 0x0000400b0800a986 */ /* 0x000fe8000c101130 */
[----:B------:R-:W2:Y:S01]  /*8d80*/  @!P0 LDG.E.U8 R22, desc[UR48][R4.64+0x41] ;  /* 0x0000413004168981 */ /* 0x000ea2000c1e1100 */
[----:B------:R-:W-:Y:S02]  /*8d90*/  ISETP.LT.OR P2, PT, R0, 0x49, !P1 ;  /* 0x000000490000780c */ /* 0x000fe40004f41670 */
[----:B0-----:R-:W-:Y:S02]  /*8da0*/  @!P0 IADD3 R6, P3, R172, UR43, RZ ;  /* 0x0000002bac068c10 */ /* 0x001fe4000ff7e0ff */
[----:B--2---:R-:W-:-:S05]  /*8db0*/  @!P0 PRMT R7, R22, 0x8880, RZ ;  /* 0x0000888016078816 */ /* 0x004fca00000000ff */
[----:B------:R-:W-:Y:S01]  /*8dc0*/  @!P0 IMAD R190, R7, R184, RZ ;  /* 0x000000b807be8224 */ /* 0x000fe200078e02ff */
[----:B------:R-:W-:-:S03]  /*8dd0*/  @!P0 IADD3.X R7, R173, UR42, RZ, P3, !PT ;  /* 0x0000002aad078c10 */ /* 0x000fc60009ffe4ff */
[----:B------:R-:W-:-:S05]  /*8de0*/  @!P0 IMAD R35, R35, R23, R190 ;  /* 0x0000001723238224 */ /* 0x000fca00078e02be */
[----:B------:R0:W-:Y:S04]  /*8df0*/  @!P0 STG.E.U8 desc[UR48][R6.64+0x41], R35 ;  /* 0x0000412306008986 */ /* 0x0001e8000c101130 */
[----:B------:R-:W2:Y:S01]  /*8e00*/  @!P2 LDG.E.U8 R22, desc[UR48][R170.64+0x48] ;  /* 0x00004830aa16a981 */ /* 0x000ea2000c1e1100 */
[----:B------:R-:W-:Y:S01]  /*8e10*/  ISETP.LT.OR P1, PT, R0, 0x4a, !P1 ;  /* 0x0000004a0000780c */ /* 0x000fe20004f21670 */
[----:B0-----:R-:W-:Y:S02]  /*8e20*/  @!P2 IMAD.MOV.U32 R6, RZ, RZ, R172 ;  /* 0x000000ffff06a224 */ /* 0x001fe400078e00ac */
[----:B------:R-:W-:Y:S01]  /*8e30*/  @!P2 IMAD.MOV.U32 R7, RZ, RZ, R173 ;  /* 0x000000ffff07a224 */ /* 0x000fe200078e00ad */
[----:B--2---:R-:W-:-:S05]  /*8e40*/  @!P2 PRMT R9, R22, 0x8880, RZ ;  /* 0x000088801609a816 */ /* 0x004fca00000000ff */
[----:B------:R-:W-:-:S04]  /*8e50*/  @!P2 IMAD R190, R9, R184, RZ ;  /* 0x000000b809bea224 */ /* 0x000fc800078e02ff */
        /* <DEDUP_REMOVED lines=18> */
[----:B------:R1:W-:Y:S04]  /*8f80*/  @!P2 STG.E.U8 desc[UR48][R8.64+0x48], R11 ;  /* 0x0000480b0800a986 */ /* 0x0003e8000c101130 */
[----:B------:R-:W2:Y:S01]  /*8f90*/  @!P0 LDG.E.U8 R22, desc[UR48][R4.64+0x49] ;  /* 0x0000493004168981 */ /* 0x000ea2000c1e1100 */
[----:B------:R-:W-:-:S04]  /*8fa0*/  ISETP.GE.AND P5, PT, R3, 0x181, PT ;  /* 0x000001810300780c */ /* 0x000fc80003fa6270 */
[----:B------:R-:W-:Y:S02]  /*8fb0*/  ISETP.LT.OR P1, PT, R0, 0x41, !P5 ;  /* 0x000000410000780c */ /* 0x000fe40006f21670 */
[----:B0-----:R-:W-:Y:S02]  /*8fc0*/  @!P0 IADD3 R6, P2, R172, UR43, RZ ;  /* 0x0000002bac068c10 */ /* 0x001fe4000ff5e0ff */
        /* <DEDUP_REMOVED lines=11> */
[----:B-1----:R-:W-:-:S05]  /*9080*/  @!P1 IMAD R9, R24, R23, R190 ;  /* 0x0000001718099224 */ /* 0x002fca00078e02be */
[----:B------:R0:W-:Y:S04]  /*9090*/  @!P1 STG.E.U8 desc[UR48][R4.64+0x40], R9 ;  /* 0x0000400904009986 */ /* 0x0001e8000c101130 */
[----:B------:R-:W2:Y:S01]  /*90a0*/  @!P0 LDG.E.U8 R22, desc[UR48][R20.64+0x41] ;  /* 0x0000413014168981 */ /* 0x000ea2000c1e1100 */
[----:B------:R-:W-:-:S04]  /*90b0*/  ISETP.GE.AND P6, PT, R3, 0x189, PT ;  /* 0x000001890300780c */ /* 0x000fc80003fc6270 */
        /* <DEDUP_REMOVED lines=48> */
[----:B------:R-:W0:Y:S02]  /*93c0*/  @!P0 LDG.E.U8 R22, desc[UR48][R14.64+0x49] ;  /* 0x000049300e168981 */ /* 0x000e24000c1e1100 */
[----:B0-----:R-:W-:-:S05]  /*93d0*/  @!P0 PRMT R5, R22, 0x8880, RZ ;  /* 0x0000888016058816 */ /* 0x001fca00000000ff */
[----:B------:R-:W-:-:S04]  /*93e0*/  @!P0 IMAD R190, R5, R184, RZ ;  /* 0x000000b805be8224 */ /* 0x000fc800078e02ff */
[----:B------:R-:W-:Y:S01]  /*93f0*/  IMAD R31, R31, R23, R190 ;  /* 0x000000171f1f7224 */ /* 0x000fe200078e02be */
[----:B-1----:R-:W-:Y:S06]  /*9400*/  @P0 BRA `(.L_x_68) ;  /* 0x0000002800e40947 */ /* 0x002fec0003800000 */
[----:B------:R-:W-:-:S04]  /*9410*/  IADD3 R160, P0, R160, UR43, RZ ;  /* 0x0000002ba0a07c10 */ /* 0x000fc8000ff1e0ff */
[----:B------:R-:W-:-:S05]  /*9420*/  IADD3.X R161, R129, UR42, RZ, P0, !PT ;  /* 0x0000002a81a17c10 */ /* 0x000fca00087fe4ff */
[----:B------:R0:W-:Y:S01]  /*9430*/  STG.E.U8 desc[UR48][R160.64+0x49], R31 ;  /* 0x0000491fa0007986 */ /* 0x0001e2000c101130 */
[----:B------:R-:W-:Y:S05]  /*9440*/  BRA `(.L_x_68) ;  /* 0x0000002800d47947 */ /* 0x000fea0003800000 */
.L_x_35:
[C---:B------:R-:W-:Y:S01]  /*9450*/  ISETP.GE.AND P6, PT, R3.reuse, 0x1, PT ;  /* 0x000000010300780c */ /* 0x040fe20003fc6270 */
[----:B------:R-:W-:Y:S01]  /*9460*/  ULDC.64 UR4, c[0x0][0x5c0] ;  /* 0x0001700000047ab9 */ /* 0x000fe20000000a00 */
[----:B------:R-:W-:Y:S02]  /*9470*/  ISETP.GE.AND P5, PT, R3, 0x9, PT ;  /* 0x000000090300780c */ /* 0x000fe40003fa6270 */
[C---:B------:R-:W-:Y:S02]  /*9480*/  ISETP.LT.OR P1, PT, R0.reuse, 0x1, !P6 ;  /* 0x000000010000780c */ /* 0x040fe40007721670 */
[----:B------:R-:W-:Y:S02]  /*9490*/  ISETP.LT.OR P2, PT, R0, 0x2, !P6 ;  /* 0x000000020000780c */ /* 0x000fe40007741670 */
[----:B------:R-:W-:Y:S01]  /*94a0*/  IADD3 R4, P3, R10, UR4, RZ ;  /* 0x000000040a047c10 */ /* 0x000fe2000ff7e0ff */
[----:B------:R-:W-:Y:S01]  /*94b0*/  UIMAD UR4, UR11, 0x78, URZ ;  /* 0x000000780b0478a4 */ /* 0x000fe2000f8e023f */
[----:B------:R-:W-:-:S02]  /*94c0*/  ISETP.LT.OR P0, PT, R0, 0x1, !P5 ;  /* 0x000000010000780c */ /* 0x000fc40006f01670 */
[----:B------:R-:W-:Y:S02]  /*94d0*/  IADD3.X R5, R190, UR5, RZ, P3, !PT ;  /* 0x00000005be057c10 */ /* 0x000fe40009ffe4ff */
[----:B------:R-:W-:Y:S02]  /*94e0*/  ISETP.LT.OR P4, PT, R0, 0x2, !P5 ;  /* 0x000000020000780c */ /* 0x000fe40006f81670 */
[----:B------:R-:W-:Y:S01]  /*94f0*/  IADD3 R6, P3, R4, UR43, RZ ;  /* 0x0000002b04067c10 */ /* 0x000fe2000ff7e0ff */
[-C--:B------:R-:W-:Y:S02]  /*9500*/  @!P1 IMAD R9, R176, R23.reuse, RZ ;  /* 0x00000017b0099224 */ /* 0x080fe400078e02ff */
[-C--:B------:R-:W-:Y:S01]  /*9510*/  @!P2 IMAD R177, R177, R23.reuse, RZ ;  /* 0x00000017b1b1a224 */ /* 0x080fe200078e02ff */
[----:B------:R-:W-:Y:S02]  /*9520*/  IADD3.X R7, R5, UR42, RZ, P3, !PT ;  /* 0x0000002a05077c10 */ /* 0x000fe40009ffe4ff */
[----:B------:R0:W-:Y:S01]  /*9530*/  @!P1 STG.E.U8 desc[UR48][R4.64], R9 ;  /* 0x0000000904009986 */ /* 0x0001e2000c101130 */
[----:B------:R-:W-:Y:S01]  /*9540*/  ISETP.LT.OR P1, PT, R0, 0x9, !P6 ;  /* 0x000000090000780c */ /* 0x000fe20007721670 */
[-C--:B------:R-:W-:Y:S01]  /*9550*/  @!P0 IMAD R11, R178, R23.reuse, RZ ;  /* 0x00000017b20b8224 */ /* 0x080fe200078e02ff */
[C---:B------:R-:W-:Y:S01]  /*9560*/  ISETP.LT.OR P3, PT, R0.reuse, 0x9, !P5 ;  /* 0x000000090000780c */ /* 0x040fe20006f61670 */
[----:B------:R-:W-:Y:S01]  /*9570*/  @!P2 STG.E.U8 desc[UR48][R4.64+0x1], R177 ;  /* 0x000001b10400a986 */ /* 0x000fe2000c101130 */
[C---:B------:R-:W-:Y:S01]  /*9580*/  ISETP.LT.OR P2, PT, R0.reuse, 0xa, !P6 ;  /* 0x0000000a0000780c */ /* 0x040fe20007741670 */
[----:B------:R-:W-:Y:S01]  /*9590*/  @!P4 IMAD R179, R179, R23, RZ ;  /* 0x00000017b3b3c224 */ /* 0x000fe200078e02ff */
[----:B------:R-:W-:Y:S01]  /*95a0*/  ISETP.GE.AND P6, PT, R3, 0x81, PT ;  /* 0x000000810300780c */ /* 0x000fe20003fc6270 */
[----:B------:R1:W-:Y:S01]  /*95b0*/  @!P0 STG.E.U8 desc[UR48][R6.64], R11 ;  /* 0x0000000b06008986 */ /* 0x0003e2000c101130 */
[----:B------:R-:W-:-:S02]  /*95c0*/  ISETP.LT.OR P0, PT, R0, 0xa, !P5 ;  /* 0x0000000a0000780c */ /* 0x000fc40006f01670 */
[----:B------:R-:W-:Y:S01]  /*95d0*/  ISETP.GE.AND P5, PT, R3, 0x89, PT ;  /* 0x000000890300780c */ /* 0x000fe20003fa6270 */
[----:B------:R-:W-:Y:S02]  /*95e0*/  @!P4 STG.E.U8 desc[UR48][R6.64+0x1], R179 ;  /* 0x000001b30600c986 */ /* 0x000fe4000c101130 */
[-C--:B------:R-:W-:Y:S02]  /*95f0*/  @!P1 IMAD R13, R180, R23.reuse, RZ ;  /* 0x00000017b40d9224 */ /* 0x080fe400078e02ff */
[-C--:B0-----:R-:W-:Y:S02]  /*9600*/  @!P3 IMAD R9, R182, R23.reuse, RZ ;  /* 0x00000017b609b224 */ /* 0x081fe400078e02ff */
[----:B------:R-:W-:Y:S01]  /*9610*/  @!P2 IMAD R181, R181, R23, RZ ;  /* 0x00000017b5b5a224 */ /* 0x000fe200078e02ff */
[----:B------:R-:W-:Y:S01]  /*9620*/  @!P1 STG.E.U8 desc[UR48][R4.64+0x8], R13 ;  /* 0x0000080d04009986 */ /* 0x000fe2000c101130 */
[----:B------:R-:W-:Y:S01]  /*9630*/  ISETP.LT.OR P1, PT, R0, 0x1, !P6 ;  /* 0x000000010000780c */ /* 0x000fe20007721670 */
[----:B-1----:R-:W-:-:S02]  /*9640*/  IMAD.U32 R11, RZ, RZ, UR10 ;  /* 0x0000000aff0b7e24 */ /* 0x002fc4000f8e00ff */
[----:B------:R-:W-:Y:S01]  /*9650*/  @!P2 STG.E.U8 desc[UR48][R4.64+0x9], R181 ;  /* 0x000009b50400a986 */ /* 0x000fe2000c101130 */
[-C--:B------:R-:W-:Y:S01]  /*9660*/  @!P0 IMAD R183, R183, R23.reuse, RZ ;  /* 0x00000017b7b78224 */ /* 0x080fe200078e02ff */
[C---:B------:R-:W-:Y:S01]  /*9670*/  ISETP.LT.OR P2, PT, R0.reuse, 0x2, !P6 ;  /* 0x000000020000780c */ /* 0x040fe20007741670 */
[----:B------:R-:W-:Y:S01]  /*9680*/  IMAD.WIDE.U32 R10, R11, 0x78, R6 ;  /* 0x000000780b0a7825 */ /* 0x000fe200078e0006 */
[----:B------:R0:W-:Y:S01]  /*9690*/  @!P3 STG.E.U8 desc[UR48][R6.64+0x8], R9 ;  /* 0x000008090600b986 */ /* 0x0001e2000c101130 */
[C---:B------:R-:W-:Y:S02]  /*96a0*/  ISETP.LT.OR P3, PT, R0.reuse, 0x11, !P5 ;  /* 0x000000110000780c */ /* 0x040fe40006f61670 */
[----:B------:R-:W-:Y:S01]  /*96b0*/  VIADD R11, R11, UR4 ;  /* 0x000000040b0b7c36 */ /* 0x000fe20008000000 */
[----:B------:R-:W-:Y:S01]  /*96c0*/  @!P0 STG.E.U8 desc[UR48][R6.64+0x9], R183 ;  /* 0x000009b706008986 */ /* 0x000fe2000c101130 */
[----:B------:R-:W-:Y:S01]  /*96d0*/  ISETP.LT.OR P0, PT, R0, 0x1, !P5 ;  /* 0x000000010000780c */ /* 0x000fe20006f01670 */
[----:B------:R-:W-:-:S05]  /*96e0*/  @!P1 IMAD R15, R168, R23, RZ ;  /* 0x00000017a80f9224 */ /* 0x000fca00078e02ff */
[----:B------:R-:W-:Y:S01]  /*96f0*/  @!P2 IMAD R169, R169, R23, RZ ;  /* 0x00000017a9a9a224 */ /* 0x000fe200078e02ff */
[----:B------:R-:W-:Y:S01]  /*9700*/  @!P1 STG.E.U8 desc[UR48][R10.64], R15 ;  /* 0x0000000f0a009986 */ /* 0x000fe2000c101130 */
[----:B------:R-:W-:-:S03]  /*9710*/  ISETP.LT.OR P1, PT, R0, 0x2, !P5 ;  /* 0x000000020000780c */ /* 0x000fc60006f21670 */
[----:B------:R1:W-:Y:S02]  /*9720*/  @!P2 STG.E.U8 desc[UR48][R10.64+0x1], R169 ;  /* 0x000001a90a00a986 */ /* 0x0003e4000c101130 */
[----:B------:R-:W-:Y:S01]  /*9730*/  @!P0 IADD3 R8, P2, R10, UR43, RZ ;  /* 0x0000002b0a088c10 */ /* 0x000fe2000ff5e0ff */
[----:B------:R-:W-:-:S03]  /*9740*/  @!P0 IMAD R21, R170, R23, RZ ;  /* 0x00000017aa158224 */ /* 0x000fc600078e02ff */
[----:B0-----:R-:W-:-:S04]  /*9750*/  @!P0 IADD3.X R9, R11, UR42, RZ, P2, !PT ;  /* 0x0000002a0b098c10 */ /* 0x001fc800097fe4ff */
[----:B------:R-:W-:Y:S01]  /*9760*/  @!P1 IADD3 R12, P2, R10, UR43, RZ ;  /* 0x0000002b0a0c9c10 */ /* 0x000fe2000ff5e0ff */
[----:B------:R0:W-:Y:S01]  /*9770*/  @!P0 STG.E.U8 desc[UR48][R8.64], R21 ;  /* 0x0000001508008986 */ /* 0x0001e2000c101130 */
[C---:B------:R-:W-:Y:S01]  /*9780*/  ISETP.LT.OR P0, PT, R0.reuse, 0x9, !P6 ;  /* 0x000000090000780c */ /* 0x040fe20007701670 */
[----:B------:R-:W-:Y:S01]  /*9790*/  @!P1 IMAD R171, R171, R23, RZ ;  /* 0x00000017abab9224 */ /* 0x000fe200078e02ff */
[----:B------:R-:W-:Y:S02]  /*97a0*/  @!P1 IADD3.X R13, R11, UR42, RZ, P2, !PT ;  /* 0x0000002a0b0d9c10 */ /* 0x000fe400097fe4ff */
[----:B------:R-:W-:-:S03]  /*97b0*/  ISETP.LT.OR P2, PT, R0, 0xa, !P6 ;  /* 0x0000000a0000780c */ /* 0x000fc60007741670 */
[----:B------:R3:W-:Y:S01]  /*97c0*/  @!P1 STG.E.U8 desc[UR48][R12.64+0x1], R171 ;  /* 0x000001ab0c009986 */ /* 0x0007e2000c101130 */
[----:B------:R-:W-:-:S05]  /*97d0*/  ISETP.LT.OR P1, PT, R0, 0x9, !P5 ;  /* 0x000000090000780c */ /* 0x000fca0006f21670 */
[-C--:B-1----:R-:W-:Y:S02]  /*97e0*/  @!P0 IMAD R169, R172, R23.reuse, RZ ;  /* 0x00000017aca98224 */ /* 0x082fe400078e02ff */
[----:B0-----:R-:W-:Y:S02]  /*97f0*/  @!P0 IMAD.MOV.U32 R8, RZ, RZ, R10 ;  /* 0x000000ffff088224 */ /* 0x001fe400078e000a */
[----:B------:R-:W-:Y:S02]  /*9800*/  @!P0 IMAD.MOV.U32 R9, RZ, RZ, R11 ;  /* 0x000000ffff098224 */ /* 0x000fe400078e000b */
[-C--:B------:R-:W-:Y:S02]  /*9810*/  @!P2 IMAD R173, R173, R23.reuse, RZ ;  /* 0x00000017adada224 */ /* 0x080fe400078e02ff */
[----:B---3--:R-:W-:Y:S01]  /*9820*/  @!P1 IMAD R171, R174, R23, RZ ;  /* 0x00000017aeab9224 */ /* 0x008fe200078e02ff */
[----:B------:R0:W-:Y:S01]  /*9830*/  @!P0 STG.E.U8 desc[UR48][R8.64+0x8], R169 ;  /* 0x000008a908008986 */ /* 0x0001e2000c101130 */
[----:B------:R-:W-:Y:S01]  /*9840*/  ISETP.LT.OR P0, PT, R0, 0xa, !P5 ;  /* 0x0000000a0000780c */ /* 0x000fe20006f01670 */
[----:B------:R-:W-:Y:S01]  /*9850*/  IMAD.U32 R13, RZ, RZ, UR10 ;  /* 0x0000000aff0d7e24 */ /* 0x000fe2000f8e00ff */
[----:B------:R-:W-:Y:S01]  /*9860*/  ISETP.GE.AND P5, PT, R3, 0x101, PT ;  /* 0x000001010300780c */ /* 0x000fe20003fa6270 */
[----:B------:R1:W-:Y:S01]  /*9870*/  @!P2 STG.E.U8 desc[UR48][R10.64+0x9], R173 ;  /* 0x000009ad0a00a986 */ /* 0x0003e2000c101130 */
[----:B------:R-:W-:-:S04]  /*9880*/  @!P1 IADD3 R14, P2, R10, UR43, RZ ;  /* 0x0000002b0a0e9c10 */ /* 0x000fc8000ff5e0ff */
[----:B------:R-:W-:Y:S02]  /*9890*/  @!P1 IADD3.X R15, R11, UR42, RZ, P2, !PT ;  /* 0x0000002a0b0f9c10 */ /* 0x000fe400097fe4ff */
[----:B------:R-:W-:Y:S01]  /*98a0*/  ISETP.GE.AND P2, PT, R3, 0x109, PT ;  /* 0x000001090300780c */ /* 0x000fe20003f46270 */
[----:B0-----:R-:W-:Y:S02]  /*98b0*/  IMAD.WIDE.U32 R8, R13, 0x78, R6 ;  /* 0x000000780d087825 */ /* 0x001fe400078e0006 */
[----:B------:R0:W-:Y:S01]  /*98c0*/  @!P1 STG.E.U8 desc[UR48][R14.64+0x8], R171 ;  /* 0x000008ab0e009986 */ /* 0x0001e2000c101130 */
[----:B------:R-:W-:Y:S01]  /*98d0*/  @!P0 IADD3 R20, P1, R10, UR43, RZ ;  /* 0x0000002b0a148c10 */ /* 0x000fe2000ff3e0ff */
[----:B------:R-:W-:Y:S02]  /*98e0*/  @!P0 IMAD R175, R175, R23, RZ ;  /* 0x00000017afaf8224 */ /* 0x000fe400078e02ff */
[----:B------:R-:W-:Y:S01]  /*98f0*/  VIADD R9, R9, UR4 ;  /* 0x0000000409097c36 */ /* 0x000fe20008000000 */
[----:B------:R-:W-:-:S02]  /*9900*/  @!P0 IADD3.X R21, R11, UR42, RZ, P1, !PT ;  /* 0x0000002a0b158c10 */ /* 0x000fc40008ffe4ff */
[----:B------:R-:W-:-:S03]  /*9910*/  IADD3 R12, P1, R10, UR41, RZ ;  /* 0x000000290a0c7c10 */ /* 0x000fc6000ff3e0ff */
[----:B------:R3:W-:Y:S01]  /*9920*/  @!P0 STG.E.U8 desc[UR48][R20.64+0x9], R175 ;  /* 0x000009af14008986 */ /* 0x0007e2000c101130 */
[----:B------:R-:W-:Y:S02]  /*9930*/  ISETP.LT.OR P0, PT, R0, 0x1, !P5 ;  /* 0x000000010000780c */ /* 0x000fe40006f01670 */
[----:B------:R-:W-:Y:S02]  /*9940*/  IADD3.X R13, R11, UR40, RZ, P1, !PT ;  /* 0x000000280b0d7c10 */ /* 0x000fe40008ffe4ff */
[----:B-1----:R-:W-:-:S04]  /*9950*/  @!P3 IADD3 R10, P1, R8, UR43, RZ ;  /* 0x0000002b080abc10 */ /* 0x002fc8000ff3e0ff */
[----:B------:R-:W-:Y:S02]  /*9960*/  @!P3 IADD3.X R11, R9, UR42, RZ, P1, !PT ;  /* 0x0000002a090bbc10 */ /* 0x000fe40008ffe4ff */
[----:B------:R-:W-:-:S03]  /*9970*/  ISETP.LT.OR P1, PT, R0, 0x1, !P2 ;  /* 0x000000010000780c */ /* 0x000fc60005721670 */
[----:B------:R-:W-:-:S05]  /*9980*/  @!P0 IMAD R169, R160, R23, RZ ;  /* 0x00000017a0a98224 */ /* 0x000fca00078e02ff */
[----:B------:R1:W-:Y:S01]  /*9990*/  @!P0 STG.E.U8 desc[UR48][R12.64], R169 ;  /* 0x000000a90c008986 */ /* 0x0003e2000c101130 */
[----:B------:R-:W-:-:S04]  /*99a0*/  ISETP.LT.OR P0, PT, R0, 0x2, !P5 ;  /* 0x000000020000780c */ /* 0x000fc80006f01670 */
[----:B0-----:R-:W-:Y:S01]  /*99b0*/  @!P1 IADD3 R14, P4, R12, UR43, RZ ;  /* 0x0000002b0c0e9c10 */ /* 0x001fe2000ff9e0ff */
[----:B---3--:R-:W-:-:S03]  /*99c0*/  @!P1 IMAD R21, R162, R23, RZ ;  /* 0x00000017a2159224 */ /* 0x008fc600078e02ff */
[----:B------:R-:W-:-:S05]  /*99d0*/  @!P1 IADD3.X R15, R13, UR42, RZ, P4, !PT ;  /* 0x0000002a0d0f9c10 */ /* 0x000fca000a7fe4ff */
[----:B------:R-:W-:-:S05]  /*99e0*/  @!P0 IMAD R171, R161, R23, RZ ;  /* 0x00000017a1ab8224 */ /* 0x000fca00078e02ff */
[----:B------:R-:W-:Y:S01]  /*99f0*/  @!P0 STG.E.U8 desc[UR48][R12.64+0x1], R171 ;  /* 0x000001ab0c008986 */ /* 0x000fe2000c101130 */
[----:B------:R-:W-:-:S03]  /*9a00*/  ISETP.LT.OR P0, PT, R0, 0x2, !P2 ;  /* 0x000000020000780c */ /* 0x000fc60005701670 */
[----:B------:R-:W-:Y:S01]  /*9a10*/  @!P1 STG.E.U8 desc[UR48][R14.64], R21 ;  /* 0x000000150e009986 */ /* 0x000fe2000c101130 */
[----:B------:R-:W-:-:S09]  /*9a20*/  ISETP.LT.OR P1, PT, R0, 0x9, !P2 ;  /* 0x000000090000780c */ /* 0x000fd20005721670 */
[----:B------:R-:W-:Y:S01]  /*9a30*/  @!P0 IADD3 R160, P4, R12, UR43, RZ ;  /* 0x0000002b0ca08c10 */ /* 0x000fe2000ff9e0ff */
[----:B------:R-:W-:-:S03]  /*9a40*/  @!P0 IMAD R173, R163, R23, RZ ;  /* 0x00000017a3ad8224 */ /* 0x000fc600078e02ff */
[----:B------:R-:W-:Y:S02]  /*9a50*/  @!P0 IADD3.X R161, R13, UR42, RZ, P4, !PT ;  /* 0x0000002a0da18c10 */ /* 0x000fe4000a7fe4ff */
[----:B------:R-:W-:-:S03]  /*9a60*/  @!P1 IADD3 R168, P4, R12, UR43, RZ ;  /* 0x0000002b0ca89c10 */ /* 0x000fc6000ff9e0ff */
[----:B------:R0:W-:Y:S01]  /*9a70*/  @!P0 STG.E.U8 desc[UR48][R160.64+0x1], R173 ;  /* 0x000001ada0008986 */ /* 0x0001e2000c101130 */
[----:B------:R-:W-:Y:S02]  /*9a80*/  ISETP.LT.OR P0, PT, R0, 0x9, !P5 ;  /* 0x000000090000780c */ /* 0x000fe40006f01670 */
[----:B-1----:R-:W-:Y:S01]  /*9a90*/  @!P1 IADD3.X R169, R13, UR42, RZ, P4, !PT ;  /* 0x0000002a0da99c10 */ /* 0x002fe2000a7fe4ff */
[----:B0-----:R-:W-:-:S10]  /*9aa0*/  @!P1 IMAD R161, R166, R23, RZ ;  /* 0x00000017a6a19224 */ /* 0x001fd400078e02ff */
[----:B------:R-:W-:Y:S02]  /*9ab0*/  @!P0 IMAD R171, R164, R23, RZ ;  /* 0x00000017a4ab8224 */ /* 0x000fe400078e02ff */
[----:B------:R-:W-:Y:S02]  /*9ac0*/  @!P0 IMAD.MOV.U32 R14, RZ, RZ, R12 ;  /* 0x000000ffff0e8224 */ /* 0x000fe400078e000c */
[----:B------:R-:W-:-:S05]  /*9ad0*/  @!P0 IMAD.MOV.U32 R15, RZ, RZ, R13 ;  /* 0x000000ffff0f8224 */ /* 0x000fca00078e000d */
[----:B------:R0:W-:Y:S01]  /*9ae0*/  @!P0 STG.E.U8 desc[UR48][R14.64+0x8], R171 ;  /* 0x000008ab0e008986 */ /* 0x0001e2000c101130 */
[----:B------:R-:W-:-:S13]  /*9af0*/  ISETP.LT.OR P0, PT, R0, 0xa, !P5 ;  /* 0x0000000a0000780c */ /* 0x000fda0006f01670 */
[----:B------:R-:W-:Y:S02]  /*9b00*/  @!P0 IMAD R165, R165, R23, RZ ;  /* 0x00000017a5a58224 */ /* 0x000fe400078e02ff */
[----:B------:R-:W-:Y:S02]  /*9b10*/  @!P0 IMAD.MOV.U32 R20, RZ, RZ, R12 ;  /* 0x000000ffff148224 */ /* 0x000fe400078e000c */
[----:B------:R-:W-:-:S05]  /*9b20*/  @!P0 IMAD.MOV.U32 R21, RZ, RZ, R13 ;  /* 0x000000ffff158224 */ /* 0x000fca00078e000d */
[----:B------:R-:W-:Y:S01]  /*9b30*/  @!P0 STG.E.U8 desc[UR48][R20.64+0x9], R165 ;  /* 0x000009a514008986 */ /* 0x000fe2000c101130 */
[----:B------:R-:W-:-:S03]  /*9b40*/  ISETP.LT.OR P0, PT, R0, 0xa, !P2 ;  /* 0x0000000a0000780c */ /* 0x000fc60005701670 */
[----:B------:R-:W-:Y:S10]  /*9b50*/  @!P1 STG.E.U8 desc[UR48][R168.64+0x8], R161 ;  /* 0x000008a1a8009986 */ /* 0x000ff4000c101130 */
[C---:B------:R-:W-:Y:S01]  /*9b60*/  @!P0 IADD3 R162, P4, R12.reuse, UR43, RZ ;  /* 0x0000002b0ca28c10 */ /* 0x040fe2000ff9e0ff */
[----:B------:R-:W-:Y:S01]  /*9b70*/  @!P0 IMAD R167, R167, R23, RZ ;  /* 0x00000017a7a78224 */ /* 0x000fe200078e02ff */
[----:B------:R-:W-:-:S02]  /*9b80*/  IADD3 R12, P1, R12, UR41, RZ ;  /* 0x000000290c0c7c10 */ /* 0x000fc4000ff3e0ff */
[C---:B------:R-:W-:Y:S02]  /*9b90*/  @!P0 IADD3.X R163, R13.reuse, UR42, RZ, P4, !PT ;  /* 0x0000002a0da38c10 */ /* 0x040fe4000a7fe4ff */
[----:B------:R-:W-:Y:S02]  /*9ba0*/  IADD3.X R13, R13, UR40, RZ, P1, !PT ;  /* 0x000000280d0d7c10 */ /* 0x000fe40008ffe4ff */
[C---:B------:R-:W-:Y:S01]  /*9bb0*/  ISETP.GE.AND P1, PT, R3.reuse, 0x189, PT ;  /* 0x000001890300780c */ /* 0x040fe20003f26270 */
[----:B------:R1:W-:Y:S01]  /*9bc0*/  @!P0 STG.E.U8 desc[UR48][R162.64+0x9], R167 ;  /* 0x000009a7a2008986 */ /* 0x0003e2000c101130 */
[----:B------:R-:W-:Y:S02]  /*9bd0*/  ISETP.GE.AND P0, PT, R3, 0x181, PT ;  /* 0x000001810300780c */ /* 0x000fe40003f06270 */
[----:B------:R-:W-:-:S13]  /*9be0*/  ISETP.LT.OR P5, PT, R0, 0x1, !P1 ;  /* 0x000000010000780c */ /* 0x000fda0004fa1670 */
[----:B0-----:R-:W-:Y:S01]  /*9bf0*/  @!P5 IADD3 R14, P4, R12, UR43, RZ ;  /* 0x0000002b0c0edc10 */ /* 0x001fe2000ff9e0ff */
[----:B-1----:R-:W-:-:S03]  /*9c00*/  @!P5 IMAD R163, R154, R23, RZ ;  /* 0x000000179aa3d224 */ /* 0x002fc600078e02ff */
[----:B------:R-:W-:Y:S02]  /*9c10*/  @!P5 IADD3.X R15, R13, UR42, RZ, P4, !PT ;  /* 0x0000002a0d0fdc10 */ /* 0x000fe4000a7fe4ff */
[----:B------:R-:W-:-:S13]  /*9c20*/  ISETP.LT.OR P4, PT, R0, 0x1, !P0 ;  /* 0x000000010000780c */ /* 0x000fda0004781670 */
[----:B------:R-:W-:-:S05]  /*9c30*/  @!P4 IMAD R161, R152, R23, RZ ;  /* 0x0000001798a1c224 */ /* 0x000fca00078e02ff */
[----:B------:R-:W-:Y:S01]  /*9c40*/  @!P4 STG.E.U8 desc[UR48][R12.64], R161 ;  /* 0x000000a10c00c986 */ /* 0x000fe2000c101130 */
[----:B------:R-:W-:-:S13]  /*9c50*/  ISETP.LT.OR P4, PT, R0, 0x2, !P0 ;  /* 0x000000020000780c */ /* 0x000fda0004781670 */
        /* <DEDUP_REMOVED lines=11> */
[----:B------:R-:W-:Y:S01]  /*9d10*/  @!P5 IADD3.X R153, R13, UR42, RZ, P6, !PT ;  /* 0x0000002a0d99dc10 */ /* 0x000fe2000b7fe4ff */
[----:B0-----:R-:W-:-:S10]  /*9d20*/  @!P5 IMAD R21, R158, R23, RZ ;  /* 0x000000179e15d224 */ /* 0x001fd400078e02ff */
[----:B------:R-:W-:-:S05]  /*9d30*/  @!P4 IMAD R161, R156, R23, RZ ;  /* 0x000000179ca1c224 */ /* 0x000fca00078e02ff */
[----:B------:R-:W-:Y:S01]  /*9d40*/  @!P4 STG.E.U8 desc[UR48][R12.64+0x8], R161 ;  /* 0x000008a10c00c986 */ /* 0x000fe2000c101130 */
[----:B------:R-:W-:-:S13]  /*9d50*/  ISETP.LT.OR P4, PT, R0, 0xa, !P0 ;  /* 0x0000000a0000780c */ /* 0x000fda0004781670 */
[----:B------:R-:W-:-:S05]  /*9d60*/  @!P4 IMAD R157, R157, R23, RZ ;  /* 0x000000179d9dc224 */ /* 0x000fca00078e02ff */
[----:B------:R0:W-:Y:S01]  /*9d70*/  @!P4 STG.E.U8 desc[UR48][R12.64+0x9], R157 ;  /* 0x0000099d0c00c986 */ /* 0x0001e2000c101130 */
[----:B------:R-:W-:-:S03]  /*9d80*/  ISETP.LT.OR P4, PT, R0, 0xa, !P1 ;  /* 0x0000000a0000780c */ /* 0x000fc60004f81670 */
[----:B------:R-:W-:Y:S01]  /*9d90*/  @!P5 STG.E.U8 desc[UR48][R152.64+0x8], R21 ;  /* 0x000008159800d986 */ /* 0x000fe2000c101130 */
[----:B------:R-:W-:-:S09]  /*9da0*/  ISETP.GE.AND P5, PT, R3, 0x9, PT ;  /* 0x000000090300780c */ /* 0x000fd20003fa6270 */
[----:B------:R-:W-:Y:S01]  /*9db0*/  @!P4 IADD3 R14, P6, R12, UR43, RZ ;  /* 0x0000002b0c0ecc10 */ /* 0x000fe2000ffde0ff */
[----:B------:R-:W-:-:S03]  /*9dc0*/  @!P4 IMAD R159, R159, R23, RZ ;  /* 0x000000179f9fc224 */ /* 0x000fc600078e02ff */
[----:B------:R-:W-:Y:S02]  /*9dd0*/  @!P4 IADD3.X R15, R13, UR42, RZ, P6, !PT ;  /* 0x0000002a0d0fcc10 */ /* 0x000fe4000b7fe4ff */
[----:B------:R-:W-:-:S03]  /*9de0*/  ISETP.GE.AND P6, PT, R3, 0x1, PT ;  /* 0x000000010300780c */ /* 0x000fc60003fc6270 */
[----:B------:R-:W-:Y:S01]  /*9df0*/  @!P4 STG.E.U8 desc[UR48][R14.64+0x9], R159 ;  /* 0x0000099f0e00c986 */ /* 0x000fe2000c101130 */
[----:B------:R-:W-:-:S13]  /*9e00*/  ISETP.LT.OR P4, PT, R0, 0x11, !P6 ;  /* 0x000000110000780c */ /* 0x000fda0007781670 */
[----:B------:R-:W-:-:S05]  /*9e10*/  @!P4 IMAD R155, R144, R23, RZ ;  /* 0x00000017909bc224 */ /* 0x000fca00078e02ff */
[----:B------:R-:W-:Y:S01]  /*9e20*/  @!P4 STG.E.U8 desc[UR48][R4.64+0x10], R155 ;  /* 0x0000109b0400c986 */ /* 0x000fe2000c101130 */
[----:B------:R-:W-:-:S13]  /*9e30*/  ISETP.LT.OR P4, PT, R0, 0x12, !P6 ;  /* 0x000000120000780c */ /* 0x000fda0007781670 */
[----:B------:R-:W-:-:S05]  /*9e40*/  @!P4 IMAD R145, R145, R23, RZ ;  /* 0x000000179191c224 */ /* 0x000fca00078e02ff */
[----:B------:R-:W-:Y:S01]  /*9e50*/  @!P4 STG.E.U8 desc[UR48][R4.64+0x11], R145 ;  /* 0x000011910400c986 */ /* 0x000fe2000c101130 */
[----:B------:R-:W-:-:S13]  /*9e60*/  ISETP.LT.OR P4, PT, R0, 0x11, !P5 ;  /* 0x000000110000780c */ /* 0x000fda0006f81670 */
[----:B0-----:R-:W-:-:S05]  /*9e70*/  @!P4 IMAD R13, R146, R23, RZ ;  /* 0x00000017920dc224 */ /* 0x001fca00078e02ff */
[----:B------:R-:W-:Y:S01]  /*9e80*/  @!P4 STG.E.U8 desc[UR48][R6.64+0x10], R13 ;  /* 0x0000100d0600c986 */ /* 0x000fe2000c101130 */
[----:B------:R-:W-:-:S13]  /*9e90*/  ISETP.LT.OR P4, PT, R0, 0x12, !P5 ;  /* 0x000000120000780c */ /* 0x000fda0006f81670 */
[----:B------:R-:W-:-:S05]  /*9ea0*/  @!P4 IMAD R147, R147, R23, RZ ;  /* 0x000000179393c224 */ /* 0x000fca00078e02ff */
[----:B------:R0:W-:Y:S01]  /*9eb0*/  @!P4 STG.E.U8 desc[UR48][R6.64+0x11], R147 ;  /* 0x000011930600c986 */ /* 0x0001e2000c101130 */
[----:B------:R-:W-:Y:S01]  /*9ec0*/  ISETP.LT.OR P4, PT, R0, 0x19, !P6 ;  /* 0x000000190000780c */ /* 0x000fe20007781670 */
[----:B0-----:R-:W-:-:S12]  /*9ed0*/  @!P3 IMAD R147, R138, R23, RZ ;  /* 0x000000178a93b224 */ /* 0x001fd800078e02ff */
[----:B------:R-:W-:-:S05]  /*9ee0*/  @!P4 IMAD R15, R148, R23, RZ ;  /* 0x00000017940fc224 */ /* 0x000fca00078e02ff */
[----:B------:R0:W-:Y:S01]  /*9ef0*/  @!P4 STG.E.U8 desc[UR48][R4.64+0x18], R15 ;  /* 0x0000180f0400c986 */ /* 0x0001e2000c101130 */
[----:B------:R-:W-:Y:S02]  /*9f00*/  ISETP.LT.OR P4, PT, R0, 0x1a, !P6 ;  /* 0x0000001a0000780c */ /* 0x000fe40007781670 */
[----:B------:R-:W-:-:S11]  /*9f10*/  ISETP.GE.AND P6, PT, R3, 0x89, PT ;  /* 0x000000890300780c */ /* 0x000fd60003fc6270 */
[----:B------:R-:W-:-:S05]  /*9f20*/  @!P4 IMAD R149, R149, R23, RZ ;  /* 0x000000179595c224 */ /* 0x000fca00078e02ff */
[----:B------:R-:W-:Y:S01]  /*9f30*/  @!P4 STG.E.U8 desc[UR48][R4.64+0x19], R149 ;  /* 0x000019950400c986 */ /* 0x000fe2000c101130 */
[----:B------:R-:W-:-:S13]  /*9f40*/  ISETP.LT.OR P4, PT, R0, 0x19, !P5 ;  /* 0x000000190000780c */ /* 0x000fda0006f81670 */
[----:B------:R-:W-:-:S05]  /*9f50*/  @!P4 IMAD R21, R150, R23, RZ ;  /* 0x000000179615c224 */ /* 0x000fca00078e02ff */
[----:B------:R1:W-:Y:S01]  /*9f60*/  @!P4 STG.E.U8 desc[UR48][R6.64+0x18], R21 ;  /* 0x000018150600c986 */ /* 0x0003e2000c101130 */
[C---:B------:R-:W-:Y:S02]  /*9f70*/  ISETP.LT.OR P4, PT, R0.reuse, 0x1a, !P5 ;  /* 0x0000001a0000780c */ /* 0x040fe40006f81670 */
[----:B------:R-:W-:-:S11]  /*9f80*/  ISETP.LT.OR P5, PT, R0, 0x12, !P6 ;  /* 0x000000120000780c */ /* 0x000fd600077a1670 */
[-C--:B------:R-:W-:Y:S02]  /*9f90*/  @!P4 IMAD R151, R151, R23.reuse, RZ ;  /* 0x000000179797c224 */ /* 0x080fe400078e02ff */
[----:B------:R-:W-:-:S03]  /*9fa0*/  @!P5 IMAD R139, R139, R23, RZ ;  /* 0x000000178b8bd224 */ /* 0x000fc600078e02ff */
[----:B------:R-:W-:Y:S01]  /*9fb0*/  @!P4 STG.E.U8 desc[UR48][R6.64+0x19], R151 ;  /* 0x000019970600c986 */ /* 0x000fe2000c101130 */
[----:B------:R-:W-:-:S04]  /*9fc0*/  @!P5 IADD3 R12, P4, R8, UR43, RZ ;  /* 0x0000002b080cdc10 */ /* 0x000fc8000ff9e0ff */
[----:B------:R-:W-:Y:S02]  /*9fd0*/  @!P5 IADD3.X R13, R9, UR42, RZ, P4, !PT ;  /* 0x0000002a090ddc10 */ /* 0x000fe4000a7fe4ff */
[----:B------:R-:W-:-:S04]  /*9fe0*/  ISETP.GE.AND P4, PT, R3, 0x81, PT ;  /* 0x000000810300780c */ /* 0x000fc80003f86270 */
[----:B------:R-:W-:-:S13]  /*9ff0*/  ISETP.LT.OR P4, PT, R0, 0x11, !P4 ;  /* 0x000000110000780c */ /* 0x000fda0006781670 */
[----:B0-----:R-:W-:-:S05]  /*a000*/  @!P4 IMAD R15, R136, R23, RZ ;  /* 0x00000017880fc224 */ /* 0x001fca00078e02ff */
[----:B------:R-:W-:Y:S01]  /*a010*/  @!P4 STG.E.U8 desc[UR48][R8.64+0x10], R15 ;  /* 0x0000100f0800c986 */ /* 0x000fe2000c101130 */
[----:B------:R-:W-:-:S04]  /*a020*/  ISETP.GE.AND P4, PT, R3, 0x81, PT ;  /* 0x000000810300780c */ /* 0x000fc80003f86270 */
[----:B------:R-:W-:-:S13]  /*a030*/  ISETP.LT.OR P4, PT, R0, 0x12, !P4 ;  /* 0x000000120000780c */ /* 0x000fda0006781670 */
[----:B------:R-:W-:-:S05]  /*a040*/  @!P4 IMAD R145, R137, R23, RZ ;  /* 0x000000178991c224 */ /* 0x000fca00078e02ff */
[----:B------:R-:W-:Y:S01]  /*a050*/  @!P4 STG.E.U8 desc[UR48][R8.64+0x11], R145 ;  /* 0x000011910800c986 */ /* 0x000fe2000c101130 */
[----:B------:R-:W-:-:S03]  /*a060*/  ISETP.LT.OR P4, PT, R0, 0x19, !P6 ;  /* 0x000000190000780c */ /* 0x000fc60007781670 */
[----:B------:R-:W-:Y:S04]  /*a070*/  @!P3 STG.E.U8 desc[UR48][R10.64+0x10], R147 ;  /* 0x000010930a00b986 */ /* 0x000fe8000c101130 */
[----:B------:R0:W-:Y:S06]  /*a080*/  @!P5 STG.E.U8 desc[UR48][R12.64+0x11], R139 ;  /* 0x0000118b0c00d986 */ /* 0x0001ec000c101130 */
[----:B------:R-:W-:-:S04]  /*a090*/  @!P4 IADD3 R20, P6, R8, UR43, RZ ;  /* 0x0000002b0814cc10 */ /* 0x000fc8000ffde0ff */
[----:B-1----:R-:W-:Y:S02]  /*a0a0*/  @!P4 IADD3.X R21, R9, UR42, RZ, P6, !PT ;  /* 0x0000002a0915cc10 */ /* 0x002fe4000b7fe4ff */
[----:B------:R-:W-:Y:S01]  /*a0b0*/  ISETP.GE.AND P6, PT, R3, 0x89, PT ;  /* 0x000000890300780c */ /* 0x000fe20003fc6270 */
[----:B0-----:R-:W-:-:S03]  /*a0c0*/  @!P4 IMAD R13, R142, R23, RZ ;  /* 0x000000178e0dc224 */ /* 0x001fc600078e02ff */
[----:B------:R-:W-:-:S13]  /*a0d0*/  ISETP.LT.OR P3, PT, R0, 0x1a, !P6 ;  /* 0x0000001a0000780c */ /* 0x000fda0007761670 */
[----:B------:R-:W-:Y:S01]  /*a0e0*/  @!P3 IADD3 R136, P6, R8, UR43, RZ ;  /* 0x0000002b0888bc10 */ /* 0x000fe2000ffde0ff */
[----:B------:R-:W-:-:S03]  /*a0f0*/  @!P3 IMAD R143, R143, R23, RZ ;  /* 0x000000178f8fb224 */ /* 0x000fc600078e02ff */
[----:B------:R-:W-:Y:S02]  /*a100*/  @!P3 IADD3.X R137, R9, UR42, RZ, P6, !PT ;  /* 0x0000002a0989bc10 */ /* 0x000fe4000b7fe4ff */
[----:B------:R-:W-:-:S04]  /*a110*/  ISETP.GE.AND P6, PT, R3, 0x81, PT ;  /* 0x000000810300780c */ /* 0x000fc80003fc6270 */
[----:B------:R-:W-:-:S13]  /*a120*/  ISETP.LT.OR P5, PT, R0, 0x19, !P6 ;  /* 0x000000190000780c */ /* 0x000fda00077a1670 */
[----:B------:R-:W-:-:S05]  /*a130*/  @!P5 IMAD R145, R140, R23, RZ ;  /* 0x000000178c91d224 */ /* 0x000fca00078e02ff */
[----:B------:R-:W-:Y:S01]  /*a140*/  @!P5 STG.E.U8 desc[UR48][R8.64+0x18], R145 ;  /* 0x000018910800d986 */ /* 0x000fe2000c101130 */
[----:B------:R-:W-:Y:S02]  /*a150*/  ISETP.LT.OR P5, PT, R0, 0x1a, !P6 ;  /* 0x0000001a0000780c */ /* 0x000fe400077a1670 */
[----:B------:R-:W-:-:S11]  /*a160*/  ISETP.GE.AND P6, PT, R3, 0x89, PT ;  /* 0x000000890300780c */ /* 0x000fd60003fc6270 */
[----:B------:R-:W-:-:S05]  /*a170*/  @!P5 IMAD R141, R141, R23, RZ ;  /* 0x000000178d8dd224 */ /* 0x000fca00078e02ff */
[----:B------:R-:W-:Y:S01]  /*a180*/  @!P5 STG.E.U8 desc[UR48][R8.64+0x19], R141 ;  /* 0x0000198d0800d986 */ /* 0x000fe2000c101130 */
[----:B------:R-:W-:-:S03]  /*a190*/  IADD3 R10, P5, R8, UR41, RZ ;  /* 0x00000029080a7c10 */ /* 0x000fc6000ffbe0ff */
[----:B------:R-:W-:Y:S01]  /*a1a0*/  @!P4 STG.E.U8 desc[UR48][R20.64+0x18], R13 ;  /* 0x0000180d1400c986 */ /* 0x000fe2000c101130 */
[C---:B------:R-:W-:Y:S02]  /*a1b0*/  ISETP.LT.OR P4, PT, R0.reuse, 0x21, !P6 ;  /* 0x000000210000780c */ /* 0x040fe40007781670 */
[----:B------:R-:W-:Y:S01]  /*a1c0*/  ISETP.GE.AND P6, PT, R3, 0x101, PT ;  /* 0x000001010300780c */ /* 0x000fe20003fc6270 */
[----:B------:R0:W-:Y:S01]  /*a1d0*/  @!P3 STG.E.U8 desc[UR48][R136.64+0x19], R143 ;  /* 0x0000198f8800b986 */ /* 0x0001e2000c101130 */
[----:B------:R-:W-:Y:S02]  /*a1e0*/  IADD3.X R11, R9, UR40, RZ, P5, !PT ;  /* 0x00000028090b7c10 */ /* 0x000fe4000affe4ff */
[----:B------:R-:W-:-:S07]  /*a1f0*/  ISETP.LT.OR P3, PT, R0, 0x11, !P6 ;  /* 0x000000110000780c */ /* 0x000fce0007761670 */
[----:B------:R-:W-:-:S04]  /*a200*/  @!P4 IADD3 R14, P5, R8, UR43, RZ ;  /* 0x0000002b080ecc10 */ /* 0x000fc8000ffbe0ff */
[----:B------:R-:W-:Y:S02]  /*a210*/  @!P4 IADD3.X R15, R9, UR42, RZ, P5, !PT ;  /* 0x0000002a090fcc10 */ /* 0x000fe4000affe4ff */
[----:B------:R-:W-:-:S05]  /*a220*/  @!P3 IMAD R139, R128, R23, RZ ;  /* 0x00000017808bb224 */ /* 0x000fca00078e02ff */
[----:B------:R1:W-:Y:S01]  /*a230*/  @!P3 STG.E.U8 desc[UR48][R10.64+0x10], R139 ;  /* 0x0000108b0a00b986 */ /* 0x0003e2000c101130 */
[----:B------:R-:W-:-:S13]  /*a240*/  ISETP.LT.OR P3, PT, R0, 0x12, !P6 ;  /* 0x000000120000780c */ /* 0x000fda0007761670 */
[----:B------:R-:W-:-:S05]  /*a250*/  @!P3 IMAD R129, R129, R23, RZ ;  /* 0x000000178181b224 */ /* 0x000fca00078e02ff */
[----:B------:R-:W-:Y:S01]  /*a260*/  @!P3 STG.E.U8 desc[UR48][R10.64+0x11], R129 ;  /* 0x000011810a00b986 */ /* 0x000fe2000c101130 */
[----:B------:R-:W-:-:S13]  /*a270*/  ISETP.LT.OR P3, PT, R0, 0x11, !P2 ;  /* 0x000000110000780c */ /* 0x000fda0005761670 */
[----:B------:R-:W-:Y:S01]  /*a280*/  @!P3 IADD3 R12, P5, R10, UR43, RZ ;  /* 0x0000002b0a0cbc10 */ /* 0x000fe2000ffbe0ff */
[----:B0-----:R-:W-:-:S03]  /*a290*/  @!P3 IMAD R137, R130, R23, RZ ;  /* 0x000000178289b224 */ /* 0x001fc600078e02ff */
[----:B------:R-:W-:Y:S02]  /*a2a0*/  @!P3 IADD3.X R13, R11, UR42, RZ, P5, !PT ;  /* 0x0000002a0b0dbc10 */ /* 0x000fe4000affe4ff */
[----:B------:R-:W-:-:S03]  /*a2b0*/  ISETP.LT.OR P5, PT, R0, 0x12, !P2 ;  /* 0x000000120000780c */ /* 0x000fc600057a1670 */
[----:B------:R-:W-:Y:S10]  /*a2c0*/  @!P3 STG.E.U8 desc[UR48][R12.64+0x10], R137 ;  /* 0x000010890c00b986 */ /* 0x000ff4000c101130 */
[----:B------:R-:W-:Y:S01]  /*a2d0*/  @!P5 IADD3 R20, P6, R10, UR43, RZ ;  /* 0x0000002b0a14dc10 */ /* 0x000fe2000ffde0ff */
[----:B------:R-:W-:-:S03]  /*a2e0*/  @!P5 IMAD R131, R131, R23, RZ ;  /* 0x000000178383d224 */ /* 0x000fc600078e02ff */
[----:B------:R-:W-:Y:S02]  /*a2f0*/  @!P5 IADD3.X R21, R11, UR42, RZ, P6, !PT ;  /* 0x0000002a0b15dc10 */ /* 0x000fe4000b7fe4ff */
[----:B------:R-:W-:-:S03]  /*a300*/  ISETP.GE.AND P6, PT, R3, 0x101, PT ;  /* 0x000001010300780c */ /* 0x000fc60003fc6270 */
[----:B------:R0:W-:Y:S01]  /*a310*/  @!P5 STG.E.U8 desc[UR48][R20.64+0x11], R131 ;  /* 0x000011831400d986 */ /* 0x0001e2000c101130 */
[----:B------:R-:W-:-:S13]  /*a320*/  ISETP.LT.OR P3, PT, R0, 0x19, !P6 ;  /* 0x000000190000780c */ /* 0x000fda0007761670 */
[----:B-1----:R-:W-:-:S05]  /*a330*/  @!P3 IMAD R139, R132, R23, RZ ;  /* 0x00000017848bb224 */ /* 0x002fca00078e02ff */
[----:B------:R-:W-:Y:S01]  /*a340*/  @!P3 STG.E.U8 desc[UR48][R10.64+0x18], R139 ;  /* 0x0000188b0a00b986 */ /* 0x000fe2000c101130 */
[----:B------:R-:W-:-:S13]  /*a350*/  ISETP.LT.OR P3, PT, R0, 0x1a, !P6 ;  /* 0x0000001a0000780c */ /* 0x000fda0007761670 */
[----:B------:R-:W-:-:S05]  /*a360*/  @!P3 IMAD R133, R133, R23, RZ ;  /* 0x000000178585b224 */ /* 0x000fca00078e02ff */
[----:B------:R1:W-:Y:S01]  /*a370*/  @!P3 STG.E.U8 desc[UR48][R10.64+0x19], R133 ;  /* 0x000019850a00b986 */ /* 0x0003e2000c101130 */
[----:B------:R-:W-:-:S13]  /*a380*/  ISETP.LT.OR P3, PT, R0, 0x19, !P2 ;  /* 0x000000190000780c */ /* 0x000fda0005761670 */
[----:B------:R-:W-:Y:S01]  /*a390*/  @!P3 IADD3 R128, P5, R10, UR43, RZ ;  /* 0x0000002b0a80bc10 */ /* 0x000fe2000ffbe0ff */
[----:B0-----:R-:W-:-:S03]  /*a3a0*/  @!P3 IMAD R21, R134, R23, RZ ;  /* 0x000000178615b224 */ /* 0x001fc600078e02ff */
[----:B------:R-:W-:Y:S02]  /*a3b0*/  @!P3 IADD3.X R129, R11, UR42, RZ, P5, !PT ;  /* 0x0000002a0b81bc10 */ /* 0x000fe4000affe4ff */
[----:B------:R-:W-:-:S03]  /*a3c0*/  ISETP.LT.OR P5, PT, R0, 0x1a, !P2 ;  /* 0x0000001a0000780c */ /* 0x000fc600057a1670 */
[----:B------:R0:W-:Y:S01]  /*a3d0*/  @!P3 STG.E.U8 desc[UR48][R128.64+0x18], R21 ;  /* 0x000018158000b986 */ /* 0x0001e2000c101130 */
[----:B------:R-:W-:-:S04]  /*a3e0*/  IADD3 R12, P3, R10, UR41, RZ ;  /* 0x000000290a0c7c10 */ /* 0x000fc8000ff7e0ff */
[----:B------:R-:W-:Y:S02]  /*a3f0*/  IADD3.X R13, R11, UR40, RZ, P3, !PT ;  /* 0x000000280b0d7c10 */ /* 0x000fe40009ffe4ff */
[----:B------:R-:W-:-:S03]  /*a400*/  ISETP.LT.OR P3, PT, R0, 0x11, !P0 ;  /* 0x000000110000780c */ /* 0x000fc60004761670 */
[----:B------:R-:W-:Y:S01]  /*a410*/  @!P5 IADD3 R130, P6, R10, UR43, RZ ;  /* 0x0000002b0a82dc10 */ /* 0x000fe2000ffde0ff */
[----:B------:R-:W-:-:S03]  /*a420*/  @!P5 IMAD R135, R135, R23, RZ ;  /* 0x000000178787d224 */ /* 0x000fc600078e02ff */
[----:B------:R-:W-:-:S05]  /*a430*/  @!P5 IADD3.X R131, R11, UR42, RZ, P6, !PT ;  /* 0x0000002a0b83dc10 */ /* 0x000fca000b7fe4ff */
[----:B------:R3:W-:Y:S01]  /*a440*/  @!P5 STG.E.U8 desc[UR48][R130.64+0x19], R135 ;  /* 0x000019878200d986 */ /* 0x0007e2000c101130 */
[----:B-1----:R-:W-:-:S05]  /*a450*/  @!P3 IMAD R133, R120, R23, RZ ;  /* 0x000000177885b224 */ /* 0x002fca00078e02ff */
[----:B------:R1:W-:Y:S01]  /*a460*/  @!P3 STG.E.U8 desc[UR48][R12.64+0x10], R133 ;  /* 0x000010850c00b986 */ /* 0x0003e2000c101130 */
[----:B------:R-:W-:-:S13]  /*a470*/  ISETP.LT.OR P3, PT, R0, 0x12, !P0 ;  /* 0x000000120000780c */ /* 0x000fda0004761670 */
[----:B------:R-:W-:-:S05]  /*a480*/  @!P3 IMAD R137, R121, R23, RZ ;  /* 0x000000177989b224 */ /* 0x000fca00078e02ff */
[----:B------:R-:W-:Y:S01]  /*a490*/  @!P3 STG.E.U8 desc[UR48][R12.64+0x11], R137 ;  /* 0x000011890c00b986 */ /* 0x000fe2000c101130 */
[----:B0-----:R-:W-:-:S04]  /*a4a0*/  IADD3 R128, P3, R10, UR41, RZ ;  /* 0x000000290a807c10 */ /* 0x001fc8000ff7e0ff */
[----:B------:R-:W-:Y:S02]  /*a4b0*/  IADD3.X R132, R11, UR40, RZ, P3, !PT ;  /* 0x000000280b847c10 */ /* 0x000fe40009ffe4ff */
[----:B------:R-:W-:-:S13]  /*a4c0*/  ISETP.LT.OR P3, PT, R0, 0x11, !P1 ;  /* 0x000000110000780c */ /* 0x000fda0004f61670 */
[----:B------:R-:W-:Y:S01]  /*a4d0*/  @!P3 IADD3 R20, P5, R12, UR43, RZ ;  /* 0x0000002b0c14bc10 */ /* 0x000fe2000ffbe0ff */
[----:B------:R-:W-:-:S03]  /*a4e0*/  @!P3 IMAD R129, R122, R23, RZ ;  /* 0x000000177a81b224 */ /* 0x000fc600078e02ff */
[----:B------:R-:W-:Y:S02]  /*a4f0*/  @!P3 IADD3.X R21, R13, UR42, RZ, P5, !PT ;  /* 0x0000002a0d15bc10 */ /* 0x000fe4000affe4ff */
[----:B------:R-:W-:-:S03]  /*a500*/  ISETP.LT.OR P5, PT, R0, 0x12, !P1 ;  /* 0x000000120000780c */ /* 0x000fc60004fa1670 */
[----:B------:R-:W-:Y:S01]  /*a510*/  @!P3 STG.E.U8 desc[UR48][R20.64+0x10], R129 ;  /* 0x000010811400b986 */ /* 0x000fe2000c101130 */
[----:B------:R-:W-:-:S09]  /*a520*/  ISETP.LT.OR P3, PT, R0, 0x19, !P0 ;  /* 0x000000190000780c */ /* 0x000fd20004761670 */
[----:B------:R-:W-:Y:S01]  /*a530*/  @!P5 IADD3 R120, P6, R128, UR43, RZ ;  /* 0x0000002b8078dc10 */ /* 0x000fe2000ffde0ff */
[----:B---3--:R-:W-:-:S03]  /*a540*/  @!P5 IMAD R131, R123, R23, RZ ;  /* 0x000000177b83d224 */ /* 0x008fc600078e02ff */
[----:B------:R-:W-:Y:S01]  /*a550*/  @!P5 IADD3.X R121, R132, UR42, RZ, P6, !PT ;  /* 0x0000002a8479dc10 */ /* 0x000fe2000b7fe4ff */
[----:B-1----:R-:W-:-:S04]  /*a560*/  @!P3 IMAD R133, R124, R23, RZ ;  /* 0x000000177c85b224 */ /* 0x002fc800078e02ff */
[----:B------:R0:W-:Y:S04]  /*a570*/  @!P5 STG.E.U8 desc[UR48][R120.64+0x11], R131 ;  /* 0x000011837800d986 */ /* 0x0001e8000c101130 */
        /* <DEDUP_REMOVED lines=15> */
[----:B------:R-:W-:Y:S02]  /*a670*/  ISETP.LT.OR P3, PT, R0, 0x21, !P6 ;  /* 0x000000210000780c */ /* 0x000fe40007761670 */
[----:B------:R-:W-:-:S11]  /*a680*/  ISETP.GE.AND P5, PT, R3, 0x9, PT ;  /* 0x000000090300780c */ /* 0x000fd60003fa6270 */
[----:B-1----:R-:W-:-:S05]  /*a690*/  @!P3 IMAD R125, R112, R23, RZ ;  /* 0x00000017707db224 */ /* 0x002fca00078e02ff */
[----:B------:R-:W-:Y:S01]  /*a6a0*/  @!P3 STG.E.U8 desc[UR48][R4.64+0x20], R125 ;  /* 0x0000207d0400b986 */ /* 0x000fe2000c101130 */
[----:B------:R-:W-:-:S13]  /*a6b0*/  ISETP.LT.OR P3, PT, R0, 0x22, !P6 ;  /* 0x000000220000780c */ /* 0x000fda0007761670 */
[----:B------:R-:W-:-:S05]  /*a6c0*/  @!P3 IMAD R113, R113, R23, RZ ;  /* 0x000000177171b224 */ /* 0x000fca00078e02ff */
[----:B------:R1:W-:Y:S01]  /*a6d0*/  @!P3 STG.E.U8 desc[UR48][R4.64+0x21], R113 ;  /* 0x000021710400b986 */ /* 0x0003e2000c101130 */
        /* <DEDUP_REMOVED lines=8> */
[----:B------:R0:W-:Y:S01]  /*a760*/  @!P3 STG.E.U8 desc[UR48][R4.64+0x28], R21 ;  /* 0x000028150400b986 */ /* 0x0001e2000c101130 */
[----:B------:R-:W-:Y:S02]  /*a770*/  ISETP.LT.OR P3, PT, R0, 0x2a, !P6 ;  /* 0x0000002a0000780c */ /* 0x000fe40007761670 */
[----:B------:R-:W-:-:S11]  /*a780*/  ISETP.GE.AND P6, PT, R3, 0x89, PT ;  /* 0x000000890300780c */ /* 0x000fd60003fc6270 */
[----:B------:R-:W-:-:S05]  /*a790*/  @!P3 IMAD R117, R117, R23, RZ ;  /* 0x000000177575b224 */ /* 0x000fca00078e02ff */
[----:B------:R-:W-:Y:S01]  /*a7a0*/  @!P3 STG.E.U8 desc[UR48][R4.64+0x29], R117 ;  /* 0x000029750400b986 */ /* 0x000fe2000c101130 */
[----:B------:R-:W-:-:S13]  /*a7b0*/  ISETP.LT.OR P3, PT, R0, 0x29, !P5 ;  /* 0x000000290000780c */ /* 0x000fda0006f61670 */
[----:B-1----:R-:W-:-:S05]  /*a7c0*/  @!P3 IMAD R113, R118, R23, RZ ;  /* 0x000000177671b224 */ /* 0x002fca00078e02ff */
[----:B------:R-:W-:Y:S01]  /*a7d0*/  @!P3 STG.E.U8 desc[UR48][R6.64+0x28], R113 ;  /* 0x000028710600b986 */ /* 0x000fe2000c101130 */
[C---:B------:R-:W-:Y:S02]  /*a7e0*/  ISETP.LT.OR P3, PT, R0.reuse, 0x2a, !P5 ;  /* 0x0000002a0000780c */ /* 0x040fe40006f61670 */
[----:B------:R-:W-:-:S11]  /*a7f0*/  ISETP.LT.OR P5, PT, R0, 0x22, !P6 ;  /* 0x000000220000780c */ /* 0x000fd600077a1670 */
[----:B------:R-:W-:-:S05]  /*a800*/  @!P3 IMAD R119, R119, R23, RZ ;  /* 0x000000177777b224 */ /* 0x000fca00078e02ff */
[----:B------:R1:W-:Y:S01]  /*a810*/  @!P3 STG.E.U8 desc[UR48][R6.64+0x29], R119 ;  /* 0x000029770600b986 */ /* 0x0003e2000c101130 */
[----:B------:R-:W-:-:S04]  /*a820*/  @!P5 IADD3 R20, P3, R8, UR43, RZ ;  /* 0x0000002b0814dc10 */ /* 0x000fc8000ff7e0ff */
[----:B0-----:R-:W-:Y:S02]  /*a830*/  @!P5 IADD3.X R21, R9, UR42, RZ, P3, !PT ;  /* 0x0000002a0915dc10 */ /* 0x001fe40009ffe4ff */
[----:B------:R-:W-:-:S04]  /*a840*/  ISETP.GE.AND P3, PT, R3, 0x81, PT ;  /* 0x000000810300780c */ /* 0x000fc80003f66270 */
[----:B------:R-:W-:Y:S01]  /*a850*/  ISETP.LT.OR P3, PT, R0, 0x21, !P3 ;  /* 0x000000210000780c */ /* 0x000fe20005f61670 */
[----:B-1----:R-:W-:-:S12]  /*a860*/  @!P4 IMAD R119, R106, R23, RZ ;  /* 0x000000176a77c224 */ /* 0x002fd800078e02ff */
[----:B------:R-:W-:-:S05]  /*a870*/  @!P3 IMAD R115, R104, R23, RZ ;  /* 0x000000176873b224 */ /* 0x000fca00078e02ff */
[----:B------:R0:W-:Y:S01]  /*a880*/  @!P3 STG.E.U8 desc[UR48][R8.64+0x20], R115 ;  /* 0x000020730800b986 */ /* 0x0001e2000c101130 */
[----:B------:R-:W-:-:S04]  /*a890*/  ISETP.GE.AND P3, PT, R3, 0x81, PT ;  /* 0x000000810300780c */ /* 0x000fc80003f66270 */
[----:B------:R-:W-:Y:S01]  /*a8a0*/  ISETP.LT.OR P3, PT, R0, 0x22, !P3 ;  /* 0x000000220000780c */ /* 0x000fe20005f61670 */
[----:B0-----:R-:W-:-:S12]  /*a8b0*/  @!P5 IMAD R115, R107, R23, RZ ;  /* 0x000000176b73d224 */ /* 0x001fd800078e02ff */
[----:B------:R-:W-:-:S05]  /*a8c0*/  @!P3 IMAD R117, R105, R23, RZ ;  /* 0x000000176975b224 */ /* 0x000fca00078e02ff */
[----:B------:R-:W-:Y:S01]  /*a8d0*/  @!P3 STG.E.U8 desc[UR48][R8.64+0x21], R117 ;  /* 0x000021750800b986 */ /* 0x000fe2000c101130 */
[----:B------:R-:W-:-:S03]  /*a8e0*/  ISETP.LT.OR P3, PT, R0, 0x29, !P6 ;  /* 0x000000290000780c */ /* 0x000fc60007761670 */
[----:B------:R-:W-:Y:S04]  /*a8f0*/  @!P4 STG.E.U8 desc[UR48][R14.64+0x20], R119 ;  /* 0x000020770e00c986 */ /* 0x000fe8000c101130 */
[----:B------:R0:W-:Y:S06]  /*a900*/  @!P5 STG.E.U8 desc[UR48][R20.64+0x21], R115 ;  /* 0x000021731400d986 */ /* 0x0001ec000c101130 */
[----:B------:R-:W-:-:S04]  /*a910*/  @!P3 IADD3 R104, P6, R8, UR43, RZ ;  /* 0x0000002b0868bc10 */ /* 0x000fc8000ffde0ff */
[----:B------:R-:W-:Y:S02]  /*a920*/  @!P3 IADD3.X R105, R9, UR42, RZ, P6, !PT ;  /* 0x0000002a0969bc10 */ /* 0x000fe4000b7fe4ff */
        /* <DEDUP_REMOVED lines=14> */
[----:B------:R-:W-:-:S03]  /*aa10*/  ISETP.LT.OR P5, PT, R0, 0x31, !P6 ;  /* 0x000000310000780c */ /* 0x000fc600077a1670 */
[----:B------:R0:W-:Y:S04]  /*aa20*/  @!P3 STG.E.U8 desc[UR48][R104.64+0x28], R21 ;  /* 0x000028156800b986 */ /* 0x0001e8000c101130 */
[----:B------:R-:W-:Y:S06]  /*aa30*/  @!P4 STG.E.U8 desc[UR48][R112.64+0x29], R111 ;  /* 0x0000296f7000c986 */ /* 0x000fec000c101130 */
[----:B------:R-:W-:-:S04]  /*aa40*/  @!P5 IADD3 R106, P6, R8, UR43, RZ ;  /* 0x0000002b086adc10 */ /* 0x000fc8000ffde0ff */
[----:B------:R-:W-:Y:S02]  /*aa50*/  @!P5 IADD3.X R107, R9, UR42, RZ, P6, !PT ;  /* 0x0000002a096bdc10 */ /* 0x000fe4000b7fe4ff */
[----:B------:R-:W-:-:S04]  /*aa60*/  ISETP.GE.AND P6, PT, R3, 0x101, PT ;  /* 0x000001010300780c */ /* 0x000fc80003fc6270 */
[----:B------:R-:W-:-:S13]  /*aa70*/  ISETP.LT.OR P3, PT, R0, 0x21, !P6 ;  /* 0x000000210000780c */ /* 0x000fda0007761670 */
[----:B------:R-:W-:-:S05]  /*aa80*/  @!P3 IMAD R115, R96, R23, RZ ;  /* 0x000000176073b224 */ /* 0x000fca00078e02ff */
[----:B------:R-:W-:Y:S01]  /*aa90*/  @!P3 STG.E.U8 desc[UR48][R10.64+0x20], R115 ;  /* 0x000020730a00b986 */ /* 0x000fe2000c101130 */
        /* <DEDUP_REMOVED lines=25> */
[----:B------:R0:W-:Y:S01]  /*ac30*/  @!P3 STG.E.U8 desc[UR48][R96.64+0x28], R21 ;  /* 0x000028156000b986 */ /* 0x0001e2000c101130 */
[----:B------:R-:W-:-:S09]  /*ac40*/  ISETP.LT.OR P3, PT, R0, 0x21, !P0 ;  /* 0x000000210000780c */ /* 0x000fd20004761670 */
[----:B------:R-:W-:Y:S01]  /*ac50*/  @!P4 IADD3 R14, P6, R10, UR43, RZ ;  /* 0x0000002b0a0ecc10 */ /* 0x000fe2000ffde0ff */
[----:B------:R-:W-:-:S03]  /*ac60*/  @!P4 IMAD R103, R103, R23, RZ ;  /* 0x000000176767c224 */ /* 0x000fc600078e02ff */
[----:B------:R-:W-:Y:S01]  /*ac70*/  @!P4 IADD3.X R15, R11, UR42, RZ, P6, !PT ;  /* 0x0000002a0b0fcc10 */ /* 0x000fe2000b7fe4ff */
[----:B------:R-:W-:-:S04]  /*ac80*/  @!P3 IMAD R99, R88, R23, RZ ;  /* 0x000000175863b224 */ /* 0x000fc800078e02ff */
[----:B------:R1:W-:Y:S04]  /*ac90*/  @!P4 STG.E.U8 desc[UR48][R14.64+0x29], R103 ;  /* 0x000029670e00c986 */ /* 0x0003e8000c101130 */
[----:B------:R3:W-:Y:S01]  /*aca0*/  @!P3 STG.E.U8 desc[UR48][R12.64+0x20], R99 ;  /* 0x000020630c00b986 */ /* 0x0007e2000c101130 */
[----:B------:R-:W-:-:S13]  /*acb0*/  ISETP.LT.OR P3, PT, R0, 0x22, !P0 ;  /* 0x000000220000780c */ /* 0x000fda0004761670 */
[----:B------:R-:W-:-:S05]  /*acc0*/  @!P3 IMAD R89, R89, R23, RZ ;  /* 0x000000175959b224 */ /* 0x000fca00078e02ff */
[----:B------:R-:W-:Y:S01]  /*acd0*/  @!P3 STG.E.U8 desc[UR48][R12.64+0x21], R89 ;  /* 0x000021590c00b986 */ /* 0x000fe2000c101130 */
[----:B------:R-:W-:-:S04]  /*ace0*/  IADD3 R88, P3, R10, UR41, RZ ;  /* 0x000000290a587c10 */ /* 0x000fc8000ff7e0ff */
[----:B------:R-:W-:Y:S02]  /*acf0*/  IADD3.X R98, R11, UR40, RZ, P3, !PT ;  /* 0x000000280b627c10 */ /* 0x000fe40009ffe4ff */
[----:B0-----:R-:W-:-:S04]  /*ad00*/  IADD3 R96, P3, R10, UR41, RZ ;  /* 0x000000290a607c10 */ /* 0x001fc8000ff7e0ff */
[----:B------:R-:W-:Y:S02]  /*ad10*/  IADD3.X R100, R11, UR40, RZ, P3, !PT ;  /* 0x000000280b647c10 */ /* 0x000fe40009ffe4ff */
[----:B------:R-:W-:-:S13]  /*ad20*/  ISETP.LT.OR P3, PT, R0, 0x21, !P1 ;  /* 0x000000210000780c */ /* 0x000fda0004f61670 */
[----:B-1----:R-:W-:Y:S01]  /*ad30*/  @!P3 IADD3 R14, P4, R88, UR43, RZ ;  /* 0x0000002b580ebc10 */ /* 0x002fe2000ff9e0ff */
[----:B------:R-:W-:-:S03]  /*ad40*/  @!P3 IMAD R97, R90, R23, RZ ;  /* 0x000000175a61b224 */ /* 0x000fc600078e02ff */
[----:B------:R-:W-:Y:S02]  /*ad50*/  @!P3 IADD3.X R15, R98, UR42, RZ, P4, !PT ;  /* 0x0000002a620fbc10 */ /* 0x000fe4000a7fe4ff */
[----:B------:R-:W-:-:S03]  /*ad60*/  ISETP.LT.OR P4, PT, R0, 0x22, !P1 ;  /* 0x000000220000780c */ /* 0x000fc60004f81670 */
[----:B------:R-:W-:Y:S01]  /*ad70*/  @!P3 STG.E.U8 desc[UR48][R14.64+0x20], R97 ;  /* 0x000020610e00b986 */ /* 0x000fe2000c101130 */
[----:B------:R-:W-:-:S09]  /*ad80*/  ISETP.LT.OR P3, PT, R0, 0x29, !P0 ;  /* 0x000000290000780c */ /* 0x000fd20004761670 */
[----:B------:R-:W-:Y:S01]  /*ad90*/  @!P4 IADD3 R20, P6, R96, UR43, RZ ;  /* 0x0000002b6014cc10 */ /* 0x000fe2000ffde0ff */
[----:B------:R-:W-:-:S03]  /*ada0*/  @!P4 IMAD R91, R91, R23, RZ ;  /* 0x000000175b5bc224 */ /* 0x000fc600078e02ff */
[----:B------:R-:W-:Y:S01]  /*adb0*/  @!P4 IADD3.X R21, R100, UR42, RZ, P6, !PT ;  /* 0x0000002a6415cc10 */ /* 0x000fe2000b7fe4ff */
[----:B---3--:R-:W-:-:S04]  /*adc0*/  @!P3 IMAD R99, R92, R23, RZ ;  /* 0x000000175c63b224 */ /* 0x008fc800078e02ff */
        /* <DEDUP_REMOVED lines=18> */
[----:B------:R-:W-:-:S05]  /*aef0*/  @!P3 IMAD R91, R80, R23, RZ ;  /* 0x00000017505bb224 */ /* 0x000fca00078e02ff */
[----:B------:R-:W-:Y:S01]  /*af00*/  @!P3 STG.E.U8 desc[UR48][R4.64+0x30], R91 ;  /* 0x0000305b0400b986 */ /* 0x000fe2000c101130 */
[----:B------:R-:W-:-:S13]  /*af10*/  ISETP.LT.OR P3, PT, R0, 0x32, !P6 ;  /* 0x000000320000780c */ /* 0x000fda0007761670 */
[----:B------:R-:W-:-:S05]  /*af20*/  @!P3 IMAD R81, R81, R23, RZ ;  /* 0x000000175151b224 */ /* 0x000fca00078e02ff */
[----:B------:R-:W-:Y:S01]  /*af30*/  @!P3 STG.E.U8 desc[UR48][R4.64+0x31], R81 ;  /* 0x000031510400b986 */ /* 0x000fe2000c101130 */
[----:B------:R-:W-:-:S13]  /*af40*/  ISETP.LT.OR P3, PT, R0, 0x31, !P4 ;  /* 0x000000310000780c */ /* 0x000fda0006761670 */
[----:B-1----:R-:W-:-:S05]  /*af50*/  @!P3 IMAD R93, R82, R23, RZ ;  /* 0x00000017525db224 */ /* 0x002fca00078e02ff */
[----:B------:R-:W-:Y:S01]  /*af60*/  @!P3 STG.E.U8 desc[UR48][R6.64+0x30], R93 ;  /* 0x0000305d0600b986 */ /* 0x000fe2000c101130 */
[----:B------:R-:W-:-:S13]  /*af70*/  ISETP.LT.OR P3, PT, R0, 0x32, !P4 ;  /* 0x000000320000780c */ /* 0x000fda0006761670 */
[----:B------:R-:W-:-:S05]  /*af80*/  @!P3 IMAD R83, R83, R23, RZ ;  /* 0x000000175353b224 */ /* 0x000fca00078e02ff */
[----:B------:R-:W-:Y:S01]  /*af90*/  @!P3 STG.E.U8 desc[UR48][R6.64+0x31], R83 ;  /* 0x000031530600b986 */ /* 0x000fe2000c101130 */
[----:B------:R-:W-:-:S13]  /*afa0*/  ISETP.LT.OR P3, PT, R0, 0x39, !P6 ;  /* 0x000000390000780c */ /* 0x000fda0007761670 */
[----:B0-----:R-:W-:-:S05]  /*afb0*/  @!P3 IMAD R15, R84, R23, RZ ;  /* 0x00000017540fb224 */ /* 0x001fca00078e02ff */
[----:B------:R-:W-:Y:S01]  /*afc0*/  @!P3 STG.E.U8 desc[UR48][R4.64+0x38], R15 ;  /* 0x0000380f0400b986 */ /* 0x000fe2000c101130 */
[----:B------:R-:W-:Y:S02]  /*afd0*/  ISETP.LT.OR P3, PT, R0, 0x3a, !P6 ;  /* 0x0000003a0000780c */ /* 0x000fe40007761670 */
[----:B------:R-:W-:-:S11]  /*afe0*/  ISETP.GE.AND P6, PT, R3, 0x89, PT ;  /* 0x000000890300780c */ /* 0x000fd60003fc6270 */
[----:B------:R-:W-:-:S05]  /*aff0*/  @!P3 IMAD R85, R85, R23, RZ ;  /* 0x000000175555b224 */ /* 0x000fca00078e02ff */
[----:B------:R0:W-:Y:S01]  /*b000*/  @!P3 STG.E.U8 desc[UR48][R4.64+0x39], R85 ;  /* 0x000039550400b986 */ /* 0x0001e2000c101130 */
[----:B------:R-:W-:Y:S01]  /*b010*/  ISETP.LT.OR P3, PT, R0, 0x39, !P4 ;  /* 0x000000390000780c */ /* 0x000fe20006761670 */
[----:B0-----:R-:W-:-:S12]  /*b020*/  @!P5 IMAD R85, R74, R23, RZ ;  /* 0x000000174a55d224 */ /* 0x001fd800078e02ff */
[----:B------:R-:W-:-:S05]  /*b030*/  @!P3 IMAD R21, R86, R23, RZ ;  /* 0x000000175615b224 */ /* 0x000fca00078e02ff */
[----:B------:R-:W-:Y:S01]  /*b040*/  @!P3 STG.E.U8 desc[UR48][R6.64+0x38], R21 ;  /* 0x000038150600b986 */ /* 0x000fe2000c101130 */
[C---:B------:R-:W-:Y:S02]  /*b050*/  ISETP.LT.OR P3, PT, R0.reuse, 0x3a, !P4 ;  /* 0x0000003a0000780c */ /* 0x040fe40006761670 */
[----:B------:R-:W-:-:S11]  /*b060*/  ISETP.LT.OR P4, PT, R0, 0x32, !P6 ;  /* 0x000000320000780c */ /* 0x000fd60007781670 */
[----:B------:R-:W-:-:S05]  /*b070*/  @!P3 IMAD R87, R87, R23, RZ ;  /* 0x000000175757b224 */ /* 0x000fca00078e02ff */
[----:B------:R-:W-:Y:S01]  /*b080*/  @!P3 STG.E.U8 desc[UR48][R6.64+0x39], R87 ;  /* 0x000039570600b986 */ /* 0x000fe2000c101130 */
[----:B------:R-:W-:-:S04]  /*b090*/  @!P4 IADD3 R14, P3, R8, UR43, RZ ;  /* 0x0000002b080ecc10 */ /* 0x000fc8000ff7e0ff */
[----:B------:R-:W-:Y:S02]  /*b0a0*/  @!P4 IADD3.X R15, R9, UR42, RZ, P3, !PT ;  /* 0x0000002a090fcc10 */ /* 0x000fe40009ffe4ff */
[----:B------:R-:W-:-:S04]  /*b0b0*/  ISETP.GE.AND P3, PT, R3, 0x81, PT ;  /* 0x000000810300780c */ /* 0x000fc80003f66270 */
[----:B------:R-:W-:-:S13]  /*b0c0*/  ISETP.LT.OR P3, PT, R0, 0x31, !P3 ;  /* 0x000000310000780c */ /* 0x000fda0005f61670 */
        /* <DEDUP_REMOVED lines=21> */
[----:B------:R0:W-:Y:S01]  /*b220*/  @!P4 STG.E.U8 desc[UR48][R8.64+0x38], R83 ;  /* 0x000038530800c986 */ /* 0x0001e2000c101130 */
[----:B------:R-:W-:Y:S02]  /*b230*/  ISETP.LT.OR P4, PT, R0, 0x3a, !P6 ;  /* 0x0000003a0000780c */ /* 0x000fe40007781670 */
[----:B------:R-:W-:-:S11]  /*b240*/  ISETP.GE.AND P6, PT, R3, 0x89, PT ;  /* 0x000000890300780c */ /* 0x000fd60003fc6270 */
[----:B------:R-:W-:-:S05]  /*b250*/  @!P4 IMAD R77, R77, R23, RZ ;  /* 0x000000174d4dc224 */ /* 0x000fca00078e02ff */
[----:B------:R-:W-:Y:S01]  /*b260*/  @!P4 STG.E.U8 desc[UR48][R8.64+0x39], R77 ;  /* 0x0000394d0800c986 */ /* 0x000fe2000c101130 */
[----:B------:R-:W-:-:S03]  /*b270*/  ISETP.LT.OR P4, PT, R0, 0x41, !P6 ;  /* 0x000000410000780c */ /* 0x000fc60007781670 */
[----:B------:R-:W-:Y:S04]  /*b280*/  @!P3 STG.E.U8 desc[UR48][R20.64+0x38], R81 ;  /* 0x000038511400b986 */ /* 0x000fe8000c101130 */
[----:B------:R1:W-:Y:S06]  /*b290*/  @!P5 STG.E.U8 desc[UR48][R72.64+0x39], R79 ;  /* 0x0000394f4800d986 */ /* 0x0003ec000c101130 */
[----:B------:R-:W-:-:S04]  /*b2a0*/  @!P4 IADD3 R74, P6, R8, UR43, RZ ;  /* 0x0000002b084acc10 */ /* 0x000fc8000ffde0ff */
[----:B------:R-:W-:Y:S02]  /*b2b0*/  @!P4 IADD3.X R75, R9, UR42, RZ, P6, !PT ;  /* 0x0000002a094bcc10 */ /* 0x000fe4000b7fe4ff */
[----:B------:R-:W-:-:S04]  /*b2c0*/  ISETP.GE.AND P6, PT, R3, 0x101, PT ;  /* 0x000001010300780c */ /* 0x000fc80003fc6270 */
[----:B------:R-:W-:-:S13]  /*b2d0*/  ISETP.LT.OR P3, PT, R0, 0x31, !P6 ;  /* 0x000000310000780c */ /* 0x000fda0007761670 */
[----:B0-----:R-:W-:-:S05]  /*b2e0*/  @!P3 IMAD R83, R64, R23, RZ ;  /* 0x000000174053b224 */ /* 0x001fca00078e02ff */
[----:B------:R-:W-:Y:S01]  /*b2f0*/  @!P3 STG.E.U8 desc[UR48][R10.64+0x30], R83 ;  /* 0x000030530a00b986 */ /* 0x000fe2000c101130 */
[----:B------:R-:W-:-:S13]  /*b300*/  ISETP.LT.OR P3, PT, R0, 0x32, !P6 ;  /* 0x000000320000780c */ /* 0x000fda0007761670 */
[----:B------:R-:W-:-:S05]  /*b310*/  @!P3 IMAD R65, R65, R23, RZ ;  /* 0x000000174141b224 */ /* 0x000fca00078e02ff */
[----:B------:R-:W-:Y:S01]  /*b320*/  @!P3 STG.E.U8 desc[UR48][R10.64+0x31], R65 ;  /* 0x000031410a00b986 */ /* 0x000fe2000c101130 */
[----:B------:R-:W-:-:S13]  /*b330*/  ISETP.LT.OR P3, PT, R0, 0x31, !P2 ;  /* 0x000000310000780c */ /* 0x000fda0005761670 */
[----:B------:R-:W-:Y:S01]  /*b340*/  @!P3 IADD3 R14, P5, R10, UR43, RZ ;  /* 0x0000002b0a0ebc10 */ /* 0x000fe2000ffbe0ff */
[----:B-1----:R-:W-:-:S03]  /*b350*/  @!P3 IMAD R73, R66, R23, RZ ;  /* 0x000000174249b224 */ /* 0x002fc600078e02ff */
        /* <DEDUP_REMOVED lines=85> */
[----:B------:R-:W-:-:S05]  /*b8b0*/  @!P3 IMAD R55, R55, R23, RZ ;  /* 0x000000173737b224 */ /* 0x000fca00078e02ff */
[----:B------:R0:W-:Y:S01]  /*b8c0*/  @!P3 STG.E.U8 desc[UR48][R6.64+0x49], R55 ;  /* 0x000049370600b986 */ /* 0x0001e2000c101130 */
[----:B------:R-:W-:Y:S01]  /*b8d0*/  ISETP.LT.OR P3, PT, R0, 0x42, !P6 ;  /* 0x000000420000780c */ /* 0x000fe20007761670 */
[----:B0-----:R-:W-:-:S12]  /*b8e0*/  @!P4 IMAD R7, R42, R23, RZ ;  /* 0x000000172a07c224 */ /* 0x001fd800078e02ff */
[----:B------:R-:W-:Y:S01]  /*b8f0*/  @!P3 IADD3 R14, P5, R8, UR43, RZ ;  /* 0x0000002b080ebc10 */ /* 0x000fe2000ffbe0ff */
[----:B------:R-:W-:-:S03]  /*b900*/  @!P3 IMAD R43, R43, R23, RZ ;  /* 0x000000172b2bb224 */ /* 0x000fc600078e02ff */
[----:B------:R-:W-:Y:S02]  /*b910*/  @!P3 IADD3.X R15, R9, UR42, RZ, P5, !PT ;  /* 0x0000002a090fbc10 */ /* 0x000fe4000affe4ff */
[----:B------:R-:W-:-:S04]  /*b920*/  ISETP.GE.AND P5, PT, R3, 0x81, PT ;  /* 0x000000810300780c */ /* 0x000fc80003fa6270 */
[----:B------:R-:W-:-:S13]  /*b930*/  ISETP.LT.OR P5, PT, R0, 0x41, !P5 ;  /* 0x000000410000780c */ /* 0x000fda0006fa1670 */
[----:B------:R-:W-:Y:S02]  /*b940*/  @!P5 IMAD R49, R40, R23, RZ ;  /* 0x000000172831d224 */ /* 0x000fe400078e02ff */
[----:B------:R-:W-:Y:S02]  /*b950*/  @!P5 IMAD.MOV.U32 R4, RZ, RZ, R8 ;  /* 0x000000ffff04d224 */ /* 0x000fe400078e0008 */
[----:B------:R-:W-:-:S05]  /*b960*/  @!P5 IMAD.MOV.U32 R5, RZ, RZ, R9 ;  /* 0x000000ffff05d224 */ /* 0x000fca00078e0009 */
[----:B------:R0:W-:Y:S01]  /*b970*/  @!P5 STG.E.U8 desc[UR48][R4.64+0x40], R49 ;  /* 0x000040310400d986 */ /* 0x0001e2000c101130 */
[----:B------:R-:W-:-:S04]  /*b980*/  ISETP.GE.AND P5, PT, R3, 0x81, PT ;  /* 0x000000810300780c */ /* 0x000fc80003fa6270 */
[----:B------:R-:W-:-:S13]  /*b990*/  ISETP.LT.OR P5, PT, R0, 0x42, !P5 ;  /* 0x000000420000780c */ /* 0x000fda0006fa1670 */
[----:B------:R-:W-:Y:S02]  /*b9a0*/  @!P5 IMAD R41, R41, R23, RZ ;  /* 0x000000172929d224 */ /* 0x000fe400078e02ff */
[----:B0-----:R-:W-:Y:S02]  /*b9b0*/  @!P5 IMAD.MOV.U32 R4, RZ, RZ, R8 ;  /* 0x000000ffff04d224 */ /* 0x001fe400078e0008 */
[----:B------:R-:W-:-:S05]  /*b9c0*/  @!P5 IMAD.MOV.U32 R5, RZ, RZ, R9 ;  /* 0x000000ffff05d224 */ /* 0x000fca00078e0009 */
[----:B------:R0:W-:Y:S01]  /*b9d0*/  @!P5 STG.E.U8 desc[UR48][R4.64+0x41], R41 ;  /* 0x000041290400d986 */ /* 0x0001e2000c101130 */
[----:B------:R-:W-:-:S03]  /*b9e0*/  ISETP.GE.AND P5, PT, R3, 0x81, PT ;  /* 0x000000810300780c */ /* 0x000fc60003fa6270 */
[----:B------:R-:W-:Y:S01]  /*b9f0*/  @!P4 STG.E.U8 desc[UR48][R74.64+0x40], R7 ;  /* 0x000040074a00c986 */ /* 0x000fe2000c101130 */
[----:B------:R-:W-:-:S03]  /*ba00*/  ISETP.LT.OR P4, PT, R0, 0x4a, !P5 ;  /* 0x0000004a0000780c */ /* 0x000fc60006f81670 */
[----:B------:R-:W-:Y:S01]  /*ba10*/  @!P3 STG.E.U8 desc[UR48][R14.64+0x41], R43 ;  /* 0x0000412b0e00b986 */ /* 0x000fe2000c101130 */
[C---:B------:R-:W-:Y:S02]  /*ba20*/  ISETP.LT.OR P3, PT, R0.reuse, 0x49, !P5 ;  /* 0x000000490000780c */ /* 0x040fe40006f61670 */
[----:B------:R-:W-:-:S07]  /*ba30*/  ISETP.LT.OR P5, PT, R0, 0x4a, !P6 ;  /* 0x0000004a0000780c */ /* 0x000fce00077a1670 */
[----:B------:R-:W-:-:S04]  /*ba40*/  @!P4 IMAD R45, R45, R23, RZ ;  /* 0x000000172d2dc224 */ /* 0x000fc800078e02ff */
[-C--:B------:R-:W-:Y:S02]  /*ba50*/  @!P3 IMAD R21, R44, R23.reuse, RZ ;  /* 0x000000172c15b224 */ /* 0x080fe400078e02ff */
[----:B0-----:R-:W-:Y:S02]  /*ba60*/  @!P3 IMAD.MOV.U32 R4, RZ, RZ, R8 ;  /* 0x000000ffff04b224 */ /* 0x001fe400078e0008 */
[----:B------:R-:W-:Y:S02]  /*ba70*/  @!P3 IMAD.MOV.U32 R5, RZ, RZ, R9 ;  /* 0x000000ffff05b224 */ /* 0x000fe400078e0009 */
[----:B------:R-:W-:-:S03]  /*ba80*/  @!P5 IMAD R47, R47, R23, RZ ;  /* 0x000000172f2fd224 */ /* 0x000fc600078e02ff */
[----:B------:R0:W-:Y:S01]  /*ba90*/  @!P3 STG.E.U8 desc[UR48][R4.64+0x48], R21 ;  /* 0x000048150400b986 */ /* 0x0001e2000c101130 */
[----:B------:R-:W-:Y:S02]  /*baa0*/  ISETP.LT.OR P3, PT, R0, 0x49, !P6 ;  /* 0x000000490000780c */ /* 0x000fe40007761670 */
[----:B------:R-:W-:Y:S01]  /*bab0*/  ISETP.GE.AND P6, PT, R3, 0x101, PT ;  /* 0x000001010300780c */ /* 0x000fe20003fc6270 */
[----:B0-----:R-:W-:Y:S02]  /*bac0*/  @!P4 IMAD.MOV.U32 R4, RZ, RZ, R8 ;  /* 0x000000ffff04c224 */ /* 0x001fe400078e0008 */
[----:B------:R-:W-:-:S08]  /*bad0*/  @!P4 IMAD.MOV.U32 R5, RZ, RZ, R9 ;  /* 0x000000ffff05c224 */ /* 0x000fd000078e0009 */
[----:B------:R-:W-:Y:S01]  /*bae0*/  @!P3 IMAD R15, R46, R23, RZ ;  /* 0x000000172e0fb224 */ /* 0x000fe200078e02ff */
[----:B------:R-:W-:Y:S01]  /*baf0*/  @!P4 STG.E.U8 desc[UR48][R4.64+0x49], R45 ;  /* 0x0000492d0400c986 */ /* 0x000fe2000c101130 */
[----:B------:R-:W-:-:S04]  /*bb00*/  @!P3 IADD3 R6, P4, R8, UR43, RZ ;  /* 0x0000002b0806bc10 */ /* 0x000fc8000ff9e0ff */
[----:B------:R-:W-:Y:S02]  /*bb10*/  @!P3 IADD3.X R7, R9, UR42, RZ, P4, !PT ;  /* 0x0000002a0907bc10 */ /* 0x000fe4000a7fe4ff */
[----:B------:R-:W-:-:S03]  /*bb20*/  @!P5 IADD3 R8, P4, R8, UR43, RZ ;  /* 0x0000002b0808dc10 */ /* 0x000fc6000ff9e0ff */
[----:B------:R0:W-:Y:S01]  /*bb30*/  @!P3 STG.E.U8 desc[UR48][R6.64+0x48], R15 ;  /* 0x0000480f0600b986 */ /* 0x0001e2000c101130 */
[C---:B------:R-:W-:Y:S02]  /*bb40*/  ISETP.LT.OR P3, PT, R0.reuse, 0x41, !P6 ;  /* 0x000000410000780c */ /* 0x040fe40007761670 */
[----:B------:R-:W-:Y:S02]  /*bb50*/  @!P5 IADD3.X R9, R9, UR42, RZ, P4, !PT ;  /* 0x0000002a0909dc10 */ /* 0x000fe4000a7fe4ff */
[----:B------:R-:W-:-:S03]  /*bb60*/  ISETP.LT.OR P4, PT, R0, 0x42, !P6 ;  /* 0x000000420000780c */ /* 0x000fc60007781670 */
[----:B------:R-:W-:Y:S01]  /*bb70*/  @!P5 STG.E.U8 desc[UR48][R8.64+0x49], R47 ;  /* 0x0000492f0800d986 */ /* 0x000fe2000c101130 */
[----:B------:R-:W-:-:S05]  /*bb80*/  ISETP.LT.OR P5, PT, R0, 0x41, !P2 ;  /* 0x000000410000780c */ /* 0x000fca00057a1670 */
[----:B------:R-:W-:-:S04]  /*bb90*/  @!P3 IMAD R3, R32, R23, RZ ;  /* 0x000000172003b224 */ /* 0x000fc800078e02ff */
[-C--:B------:R-:W-:Y:S01]  /*bba0*/  @!P4 IMAD R33, R33, R23.reuse, RZ ;  /* 0x000000172121c224 */ /* 0x080fe200078e02ff */
[----:B------:R1:W-:Y:S01]  /*bbb0*/  @!P3 STG.E.U8 desc[UR48][R10.64+0x40], R3 ;  /* 0x000040030a00b986 */ /* 0x0003e2000c101130 */
[----:B------:R-:W-:Y:S02]  /*bbc0*/  ISETP.LT.OR P3, PT, R0, 0x42, !P2 ;  /* 0x000000420000780c */ /* 0x000fe40005761670 */
[----:B0-----:R-:W-:Y:S01]  /*bbd0*/  @!P5 IMAD R15, R34, R23, RZ ;  /* 0x00000017220fd224 */ /* 0x001fe200078e02ff */
[----:B------:R-:W-:Y:S01]  /*bbe0*/  @!P4 STG.E.U8 desc[UR48][R10.64+0x41], R33 ;  /* 0x000041210a00c986 */ /* 0x000fe2000c101130 */
[----:B------:R-:W-:-:S04]  /*bbf0*/  @!P5 IADD3 R4, P4, R10, UR43, RZ ;  /* 0x0000002b0a04dc10 */ /* 0x000fc8000ff9e0ff */
[----:B------:R-:W-:Y:S02]  /*bc00*/  @!P5 IADD3.X R5, R11, UR42, RZ, P4, !PT ;  /* 0x0000002a0b05dc10 */ /* 0x000fe4000a7fe4ff */
[C---:B------:R-:W-:Y:S02]  /*bc10*/  ISETP.LT.OR P4, PT, R0.reuse, 0x49, !P6 ;  /* 0x000000490000780c */ /* 0x040fe40007781670 */
[----:B------:R-:W-:Y:S01]  /*bc20*/  ISETP.LT.OR P6, PT, R0, 0x4a, !P6 ;  /* 0x0000004a0000780c */ /* 0x000fe200077c1670 */
[----:B------:R0:W-:Y:S01]  /*bc30*/  @!P5 STG.E.U8 desc[UR48][R4.64+0x40], R15 ;  /* 0x0000400f0400d986 */ /* 0x0001e2000c101130 */
[----:B------:R-:W-:Y:S01]  /*bc40*/  @!P3 IADD3 R6, P5, R10, UR43, RZ ;  /* 0x0000002b0a06bc10 */ /* 0x000fe2000ffbe0ff */
[----:B------:R-:W-:-:S03]  /*bc50*/  @!P3 IMAD R35, R35, R23, RZ ;  /* 0x000000172323b224 */ /* 0x000fc600078e02ff */
[----:B------:R-:W-:Y:S02]  /*bc60*/  @!P3 IADD3.X R7, R11, UR42, RZ, P5, !PT ;  /* 0x0000002a0b07bc10 */ /* 0x000fe4000affe4ff */
[C---:B------:R-:W-:Y:S02]  /*bc70*/  ISETP.LT.OR P5, PT, R0.reuse, 0x49, !P2 ;  /* 0x000000490000780c */ /* 0x040fe400057a1670 */
[----:B------:R-:W-:Y:S01]  /*bc80*/  ISETP.LT.OR P2, PT, R0, 0x4a, !P2 ;  /* 0x0000004a0000780c */ /* 0x000fe20005741670 */
[-C--:B-1----:R-:W-:Y:S01]  /*bc90*/  @!P4 IMAD R3, R36, R23.reuse, RZ ;  /* 0x000000172403c224 */ /* 0x082fe200078e02ff */
[----:B------:R-:W-:Y:S01]  /*bca0*/  @!P3 STG.E.U8 desc[UR48][R6.64+0x41], R35 ;  /* 0x000041230600b986 */ /* 0x000fe2000c101130 */
[-C--:B------:R-:W-:Y:S01]  /*bcb0*/  @!P6 IMAD R37, R37, R23.reuse, RZ ;  /* 0x000000172525e224 */ /* 0x080fe200078e02ff */
[----:B------:R-:W-:Y:S02]  /*bcc0*/  ISETP.LT.OR P3, PT, R0, 0x41, !P0 ;  /* 0x000000410000780c */ /* 0x000fe40004761670 */
[----:B------:R1:W-:Y:S04]  /*bcd0*/  @!P4 STG.E.U8 desc[UR48][R10.64+0x48], R3 ;  /* 0x000048030a00c986 */ /* 0x0003e8000c101130 */
[----:B------:R-:W-:Y:S01]  /*bce0*/  @!P6 STG.E.U8 desc[UR48][R10.64+0x49], R37 ;  /* 0x000049250a00e986 */ /* 0x000fe2000c101130 */
[----:B0-----:R-:W-:Y:S01]  /*bcf0*/  @!P5 IADD3 R4, P4, R10, UR43, RZ ;  /* 0x0000002b0a04dc10 */ /* 0x001fe2000ff9e0ff */
[-C--:B------:R-:W-:Y:S01]  /*bd00*/  @!P5 IMAD R15, R38, R23.reuse, RZ ;  /* 0x00000017260fd224 */ /* 0x080fe200078e02ff */
[----:B------:R-:W-:Y:S01]  /*bd10*/  ISETP.LT.OR P6, PT, R0, 0x42, !P0 ;  /* 0x000000420000780c */ /* 0x000fe200047c1670 */
[----:B------:R-:W-:Y:S01]  /*bd20*/  @!P2 IMAD R39, R39, R23, RZ ;  /* 0x000000172727a224 */ /* 0x000fe200078e02ff */
[----:B------:R-:W-:-:S02]  /*bd30*/  @!P5 IADD3.X R5, R11, UR42, RZ, P4, !PT ;  /* 0x0000002a0b05dc10 */ /* 0x000fc4000a7fe4ff */
[----:B------:R-:W-:Y:S01]  /*bd40*/  @!P2 IADD3 R8, P4, R10, UR43, RZ ;  /* 0x0000002b0a08ac10 */ /* 0x000fe2000ff9e0ff */
[-C--:B-1----:R-:W-:Y:S02]  /*bd50*/  @!P3 IMAD R3, R24, R23.reuse, RZ ;  /* 0x000000171803b224 */ /* 0x082fe400078e02ff */
[----:B------:R0:W-:Y:S01]  /*bd60*/  @!P5 STG.E.U8 desc[UR48][R4.64+0x48], R15 ;  /* 0x0000480f0400d986 */ /* 0x0001e2000c101130 */
[C---:B------:R-:W-:Y:S02]  /*bd70*/  ISETP.LT.OR P5, PT, R0.reuse, 0x41, !P1 ;  /* 0x000000410000780c */ /* 0x040fe40004fa1670 */
[----:B------:R-:W-:Y:S02]  /*bd80*/  @!P2 IADD3.X R9, R11, UR42, RZ, P4, !PT ;  /* 0x0000002a0b09ac10 */ /* 0x000fe4000a7fe4ff */
[----:B------:R-:W-:Y:S01]  /*bd90*/  ISETP.LT.OR P4, PT, R0, 0x42, !P1 ;  /* 0x000000420000780c */ /* 0x000fe20004f81670 */
[----:B------:R-:W-:Y:S02]  /*bda0*/  @!P6 IMAD R25, R25, R23, RZ ;  /* 0x000000171919e224 */ /* 0x000fe400078e02ff */
[----:B------:R-:W-:Y:S01]  /*bdb0*/  @!P2 STG.E.U8 desc[UR48][R8.64+0x49], R39 ;  /* 0x000049270800a986 */ /* 0x000fe2000c101130 */
[----:B------:R-:W-:-:S03]  /*bdc0*/  IADD3 R7, P2, R10, UR41, RZ ;  /* 0x000000290a077c10 */ /* 0x000fc6000ff5e0ff */
[----:B------:R-:W-:Y:S01]  /*bdd0*/  @!P6 STG.E.U8 desc[UR48][R12.64+0x41], R25 ;  /* 0x000041190c00e986 */ /* 0x000fe2000c101130 */
[----:B------:R-:W-:Y:S02]  /*bde0*/  IADD3.X R14, R11, UR40, RZ, P2, !PT ;  /* 0x000000280b0e7c10 */ /* 0x000fe400097fe4ff */
[----:B0-----:R-:W-:Y:S01]  /*bdf0*/  @!P5 IADD3 R4, P2, R7, UR43, RZ ;  /* 0x0000002b0704dc10 */ /* 0x001fe2000ff5e0ff */
[----:B------:R0:W-:Y:S01]  /*be00*/  @!P3 STG.E.U8 desc[UR48][R12.64+0x40], R3 ;  /* 0x000040030c00b986 */ /* 0x0001e2000c101130 */
[C---:B------:R-:W-:Y:S01]  /*be10*/  ISETP.LT.OR P6, PT, R0.reuse, 0x49, !P1 ;  /* 0x000000490000780c */ /* 0x040fe20004fc1670 */
[----:B------:R-:W-:Y:S01]  /*be20*/  @!P4 IMAD R27, R27, R23, RZ ;  /* 0x000000171b1bc224 */ /* 0x000fe200078e02ff */
[C---:B------:R-:W-:Y:S02]  /*be30*/  ISETP.LT.OR P1, PT, R0.reuse, 0x4a, !P1 ;  /* 0x0000004a0000780c */ /* 0x040fe40004f21670 */
[C---:B------:R-:W-:Y:S02]  /*be40*/  ISETP.LT.OR P3, PT, R0.reuse, 0x49, !P0 ;  /* 0x000000490000780c */ /* 0x040fe40004761670 */
[----:B------:R-:W-:-:S02]  /*be50*/  ISETP.LT.OR P0, PT, R0, 0x4a, !P0 ;  /* 0x0000004a0000780c */ /* 0x000fc40004701670 */
[----:B------:R-:W-:Y:S02]  /*be60*/  @!P5 IADD3.X R5, R14, UR42, RZ, P2, !PT ;  /* 0x0000002a0e05dc10 */ /* 0x000fe400097fe4ff */
[----:B------:R-:W-:Y:S01]  /*be70*/  IADD3 R10, P2, R10, UR41, RZ ;  /* 0x000000290a0a7c10 */ /* 0x000fe2000ff5e0ff */
[-C--:B0-----:R-:W-:Y:S02]  /*be80*/  @!P5 IMAD R3, R26, R23.reuse, RZ ;  /* 0x000000171a03d224 */ /* 0x081fe400078e02ff */
[-C--:B------:R-:W-:Y:S01]  /*be90*/  @!P6 IMAD R21, R30, R23.reuse, RZ ;  /* 0x000000171e15e224 */ /* 0x080fe200078e02ff */
[----:B------:R-:W-:Y:S01]  /*bea0*/  IADD3.X R11, R11, UR40, RZ, P2, !PT ;  /* 0x000000280b0b7c10 */ /* 0x000fe200097fe4ff */
[-C--:B------:R-:W-:Y:S01]  /*beb0*/  @!P1 IMAD R31, R31, R23.reuse, RZ ;  /* 0x000000171f1f9224 */ /* 0x080fe200078e02ff */
[----:B------:R1:W-:Y:S01]  /*bec0*/  @!P5 STG.E.U8 desc[UR48][R4.64+0x40], R3 ;  /* 0x000040030400d986 */ /* 0x0003e2000c101130 */
[----:B------:R-:W-:Y:S01]  /*bed0*/  @!P4 IADD3 R6, P5, R10, UR43, RZ ;  /* 0x0000002b0a06cc10 */ /* 0x000fe2000ffbe0ff */
[-C--:B------:R-:W-:Y:S01]  /*bee0*/  @!P3 IMAD R15, R28, R23.reuse, RZ ;  /* 0x000000171c0fb224 */ /* 0x080fe200078e02ff */
[----:B------:R-:W-:Y:S01]  /*bef0*/  @!P6 IADD3 R8, P2, R7, UR43, RZ ;  /* 0x0000002b0708ec10 */ /* 0x000fe2000ff5e0ff */
[----:B------:R-:W-:Y:S01]  /*bf00*/  @!P0 IMAD R29, R29, R23, RZ ;  /* 0x000000171d1d8224 */ /* 0x000fe200078e02ff */
[----:B------:R-:W-:-:S02]  /*bf10*/  @!P4 IADD3.X R7, R11, UR42, RZ, P5, !PT ;  /* 0x0000002a0b07cc10 */ /* 0x000fc4000affe4ff */
[----:B------:R-:W-:Y:S02]  /*bf20*/  @!P1 IADD3 R10, P5, R10, UR43, RZ ;  /* 0x0000002b0a0a9c10 */ /* 0x000fe4000ffbe0ff */
[----:B------:R-:W-:Y:S01]  /*bf30*/  @!P6 IADD3.X R9, R14, UR42, RZ, P2, !PT ;  /* 0x0000002a0e09ec10 */ /* 0x000fe200097fe4ff */
[----:B------:R1:W-:Y:S01]  /*bf40*/  @!P4 STG.E.U8 desc[UR48][R6.64+0x41], R27 ;  /* 0x0000411b0600c986 */ /* 0x0003e2000c101130 */
[----:B------:R-:W-:-:S03]  /*bf50*/  @!P1 IADD3.X R11, R11, UR42, RZ, P5, !PT ;  /* 0x0000002a0b0b9c10 */ /* 0x000fc6000affe4ff */
[----:B------:R1:W-:Y:S04]  /*bf60*/  @!P3 STG.E.U8 desc[UR48][R12.64+0x48], R15 ;  /* 0x0000480f0c00b986 */ /* 0x0003e8000c101130 */
[----:B------:R1:W-:Y:S04]  /*bf70*/  @!P0 STG.E.U8 desc[UR48][R12.64+0x49], R29 ;  /* 0x0000491d0c008986 */ /* 0x0003e8000c101130 */
[----:B------:R1:W-:Y:S04]  /*bf80*/  @!P6 STG.E.U8 desc[UR48][R8.64+0x48], R21 ;  /* 0x000048150800e986 */ /* 0x0003e8000c101130 */
[----:B------:R1:W-:Y:S02]  /*bf90*/  @!P1 STG.E.U8 desc[UR48][R10.64+0x49], R31 ;  /* 0x0000491f0a009986 */ /* 0x0003e4000c101130 */
.L_x_68:
[----:B------:R-:W-:Y:S05]  /*bfa0*/  BSYNC B0 ;  /* 0x0000000000007941 */ /* 0x000fea0003800000 */
.L_x_34:
[----:B------:R-:W-:Y:S01]  /*bfb0*/  ULDC UR4, c[0x0][0xc] ;  /* 0x0000030000047ab9 */ /* 0x000fe20000000800 */
[----:B------:R-:W-:Y:S01]  /*bfc0*/  ULDC UR5, c[0x0][0x10] ;  /* 0x0000040000057ab9 */ /* 0x000fe20000000800 */
[----:B-1----:R-:W1:Y:S01]  /*bfd0*/  LDC R3, c[0x0][0x14] ;  /* 0x00000500ff037b82 */ /* 0x002e620000000800 */
[----:B------:R-:W-:Y:S01]  /*bfe0*/  UIMAD.WIDE.U32 UR4, UR4, UR5, URZ ;  /* 0x00000005040472a5 */ /* 0x000fe2000f8e003f */
[----:B------:R-:W-:Y:S01]  /*bff0*/  PRMT R0, RZ, 0x7610, R0 ;  /* 0x00007610ff007816 */ /* 0x000fe20000000000 */
[----:B------:R-:W-:Y:S01]  /*c000*/  UMOV UR46, 0xffffffff ;  /* 0xffffffff002e7882 */ /* 0x000fe20000000000 */
[----:B------:R-:W-:-:S03]  /*c010*/  UMOV UR45, 0xffffffff ;  /* 0xffffffff002d7882 */ /* 0x000fc60000000000 */
[----:B-1----:R-:W-:-:S04]  /*c020*/  IMAD.WIDE.U32 R16, R3, UR4, R16 ;  /* 0x0000000403107c25 */ /* 0x002fc8000f8e0010 */
[----:B------:R-:W-:Y:S01]  /*c030*/  IMAD R3, R3, UR5, RZ ;  /* 0x0000000503037c24 */ /* 0x000fe2000f8e02ff */
[----:B------:R-:W-:Y:S02]  /*c040*/  ULDC.64 UR4, c[0x0][0x650] ;  /* 0x0001940000047ab9 */ /* 0x000fe40000000a00 */
[----:B------:R-:W-:Y:S01]  /*c050*/  ISETP.GE.U32.AND P0, PT, R16, UR4, PT ;  /* 0x0000000410007c0c */ /* 0x000fe2000bf06070 */
[----:B------:R-:W-:-:S05]  /*c060*/  IMAD.IADD R17, R17, 0x1, R3 ;  /* 0x0000000111117824 */ /* 0x000fca00078e0203 */
[----:B------:R-:W-:-:S13]  /*c070*/  ISETP.GE.U32.AND.EX P0, PT, R17, UR5, PT, P0 ;  /* 0x0000000511007c0c */ /* 0x000fda000bf06100 */
[----:B------:R-:W-:Y:S05]  /*c080*/  @P0 BRA `(.L_x_69) ;  /* 0x0000000400880947 */ /* 0x000fea0003800000 */
[----:B------:R-:W1:Y:S01]  /*c090*/  S2UR UR6, SR_CTAID.X ;  /* 0x00000000000679c3 */ /* 0x000e620000002500 */
[----:B------:R-:W-:Y:S01]  /*c0a0*/  ULDC.64 UR12, c[0x0][0x628] ;  /* 0x00018a00000c7ab9 */ /* 0x000fe20000000a00 */
[----:B------:R-:W-:Y:S01]  /*c0b0*/  ULDC UR4, c[0x0][0x150] ;  /* 0x0000540000047ab9 */ /* 0x000fe20000000800 */
[----:B------:R-:W-:Y:S01]  /*c0c0*/  ISETP.NE.U32.AND P0, PT, RZ, UR12, PT ;  /* 0x0000000cff007c0c */ /* 0x000fe2000bf05070 */
[----:B------:R-:W-:Y:S01]  /*c0d0*/  ULDC UR15, c[0x0][0x630] ;  /* 0x00018c00000f7ab9 */ /* 0x000fe20000000800 */
[C---:B------:R-:W-:Y:S01]  /*c0e0*/  R2UR UR16, R16.reuse ;  /* 0x00000000101072ca */ /* 0x040fe200000e0000 */
[----:B------:R-:W-:Y:S01]  /*c0f0*/  ULDC UR19, c[0x0][0x154] ;  /* 0x0000550000137ab9 */ /* 0x000fe20000000800 */
[----:B------:R-:W-:Y:S01]  /*c100*/  ISETP.NE.AND.EX P0, PT, RZ, UR13, PT, P0 ;  /* 0x0000000dff007c0c */ /* 0x000fe2000bf05300 */
[----:B------:R-:W3:Y:S01]  /*c110*/  S2UR UR17, SR_CTAID.Y ;  /* 0x00000000001179c3 */ /* 0x000ee20000002600 */
[----:B------:R-:W-:Y:S02]  /*c120*/  R2UR UR18, R17 ;  /* 0x00000000111272ca */ /* 0x000fe400000e0000 */
[----:B------:R-:W-:-:S02]  /*c130*/  R2UR UR10, R16 ;  /* 0x00000000100a72ca */ /* 0x000fc400000e0000 */
[----:B------:R-:W-:Y:S02]  /*c140*/  R2UR UR11, R17 ;  /* 0x00000000110b72ca */ /* 0x000fe400000e0000 */
[----:B-1----:R-:W-:-:S05]  /*c150*/  I2FP.F32.U32 R0, UR6 ;  /* 0x0000000600007c45 */ /* 0x002fca0008201000 */
[----:B------:R-:W-:-:S04]  /*c160*/  FMUL R0, R0, UR4 ;  /* 0x0000000400007c20 */ /* 0x000fc80008400000 */
[----:B------:R1:W4:Y:S01]  /*c170*/  F2I.U32.TRUNC.NTZ R3, R0 ;  /* 0x0000000000037305 */ /* 0x000322000020f000 */
[----:B---3--:R-:W-:Y:S05]  /*c180*/  @!P0 BRA `(.L_x_70) ;  /* 0x0000000000308947 */ /* 0x008fea0003800000 */
        /* <DEDUP_REMOVED lines=12> */
.L_x_70:
[----:B------:R-:W-:Y:S01]  /*c250*/  USHF.R.U64 UR45, UR10, UR15, UR11 ;  /* 0x0000000f0a2d7299 */ /* 0x000fe2000800120b */
[----:B-1----:R-:W-:Y:S01]  /*c260*/  I2FP.F32.U32 R0, UR17 ;  /* 0x0000001100007c45 */ /* 0x002fe20008201000 */
[----:B------:R-:W-:Y:S02]  /*c270*/  USHF.R.U32.HI UR4, URZ, UR15, UR11 ;  /* 0x0000000f3f047299 */ /* 0x000fe4000801160b */
[----:B------:R-:W-:Y:S02]  /*c280*/  UIADD3 UR10, UP0, URZ, -UR45, URZ ;  /* 0x8000002d3f0a7290 */ /* 0x000fe4000ff1e03f */
[----:B------:R-:W-:Y:S01]  /*c290*/  FMUL R0, R0, UR19 ;  /* 0x0000001300007c20 */ /* 0x000fe20008400000 */
[----:B------:R-:W-:Y:S01]  /*c2a0*/  ULDC.64 UR12, c[0x0][0x620] ;  /* 0x00018800000c7ab9 */ /* 0x000fe20000000a00 */
[----:B------:R-:W-:Y:S01]  /*c2b0*/  UIADD3.X UR4, URZ, ~UR4, URZ, UP0, !UPT ;  /* 0x800000043f047290 */ /* 0x000fe200087fe43f */
[----:B------:R-:W-:Y:S01]  /*c2c0*/  UMOV UR8, UR16 ;  /* 0x0000001000087c82 */ /* 0x000fe20008000000 */
[----:B------:R-:W-:-:S02]  /*c2d0*/  UMOV UR9, UR18 ;  /* 0x0000001200097c82 */ /* 0x000fc40008000000 */
[----:B------:R-:W-:Y:S01]  /*c2e0*/  UIMAD UR4, UR4, UR12, URZ ;  /* 0x0000000c040472a4 */ /* 0x000fe2000f8e023f */
[----:B------:R-:W1:Y:S01]  /*c2f0*/  F2I.U32.TRUNC.NTZ R0, R0 ;  /* 0x0000000000007305 */ /* 0x000e62000020f000 */
[----:B------:R-:W-:Y:S01]  /*c300*/  UIMAD.WIDE.U32 UR8, UR10, UR12, UR8 ;  /* 0x0000000c0a0872a5 */ /* 0x000fe2000f8e0008 */
[----:B----4-:R-:W-:Y:S01]  /*c310*/  R2UR UR12, R3 ;  /* 0x00000000030c72ca */ /* 0x010fe200000e0000 */
[----:B------:R-:W-:Y:S01]  /*c320*/  UIMAD UR10, UR10, UR13, UR4 ;  /* 0x0000000d0a0a72a4 */ /* 0x000fe2000f8e0204 */
[----:B------:R-:W-:Y:S01]  /*c330*/  ULDC UR11, c[0x0][0x618] ;  /* 0x00018600000b7ab9 */ /* 0x000fe20000000800 */
[----:B------:R-:W-:Y:S02]  /*c340*/  ULDC UR20, c[0x0][0x658] ;  /* 0x0001960000147ab9 */ /* 0x000fe40000000800 */
[----:B------:R-:W-:Y:S01]  /*c350*/  UIADD3 UR10, UR9, UR10, URZ ;  /* 0x0000000a090a7290 */ /* 0x000fe2000fffe03f */
[----:B------:R-:W-:Y:S01]  /*c360*/  UMOV UR16, 0xffffffff ;  /* 0xffffffff00107882 */ /* 0x000fe20000000000 */
[----:B------:R-:W-:Y:S01]  /*c370*/  ULDC.64 UR4, c[0x0][0x640] ;  /* 0x0001900000047ab9 */ /* 0x000fe20000000a00 */
[----:B------:R-:W-:Y:S01]  /*c380*/  USHF.L.U32 UR16, UR16, UR20, URZ ;  /* 0x0000001410107299 */ /* 0x000fe2000800063f */
[----:B------:R-:W-:Y:S01]  /*c390*/  ISETP.NE.U32.AND P0, PT, RZ, UR4, PT ;  /* 0x00000004ff007c0c */ /* 0x000fe2000bf05070 */
[----:B------:R-:W-:-:S02]  /*c3a0*/  USHF.R.U64 UR8, UR8, UR11, UR10 ;  /* 0x0000000b08087299 */ /* 0x000fc4000800120a */
[----:B------:R-:W-:Y:S01]  /*c3b0*/  USHF.R.U32.HI UR10, URZ, UR11, UR10 ;  /* 0x0000000b3f0a7299 */ /* 0x000fe2000801160a */
[----:B-1----:R-:W-:Y:S01]  /*c3c0*/  R2UR UR14, R0 ;  /* 0x00000000000e72ca */ /* 0x002fe200000e0000 */
[----:B------:R-:W-:Y:S01]  /*c3d0*/  ULDC UR15, c[0x0][0x608] ;  /* 0x00018200000f7ab9 */ /* 0x000fe20000000800 */
[----:B------:R-:W-:Y:S01]  /*c3e0*/  ULOP3.LUT UR47, URZ, UR16, URZ, 0x33, !UPT ;  /* 0x000000103f2f7292 */ /* 0x000fe2000f8e333f */
[----:B------:R-:W-:Y:S01]  /*c3f0*/  ISETP.NE.AND.EX P0, PT, RZ, UR5, PT, P0 ;  /* 0x00000005ff007c0c */ /* 0x000fe2000bf05300 */
[----:B------:R-:W-:Y:S02]  /*c400*/  USHF.R.U64 UR16, UR8, UR15, UR10 ;  /* 0x0000000f08107299 */ /* 0x000fe4000800120a */
[----:B------:R-:W-:Y:S01]  /*c410*/  USHF.R.U32.HI UR10, URZ, UR15, UR10 ;  /* 0x0000000f3f0a7299 */ /* 0x000fe2000801160a */
[----:B------:R-:W-:Y:S01]  /*c420*/  UMOV UR18, 0x1 ;  /* 0x0000000100127882 */ /* 0x000fe20000000000 */
[----:B------:R-:W-:Y:S02]  /*c430*/  UIADD3 UR12, -UR12, URZ, URZ ;  /* 0x0000003f0c0c7290 */ /* 0x000fe4000fffe13f */
[----:B------:R-:W-:-:S02]  /*c440*/  USHF.L.U32 UR23, UR18, UR20, URZ ;  /* 0x0000001412177299 */ /* 0x000fc4000800063f */
[----:B------:R-:W-:Y:S01]  /*c450*/  USHF.R.U64 UR18, UR16, UR20, UR10 ;  /* 0x0000001410127299 */ /* 0x000fe2000800120a */
[----:B------:R-:W-:Y:S01]  /*c460*/  ULDC UR13, c[0x0][0x144] ;  /* 0x00005100000d7ab9 */ /* 0x000fe20000000800 */
[----:B------:R-:W-:Y:S01]  /*c470*/  ULDC UR7, c[0x0][0x600] ;  /* 0x0001800000077ab9 */ /* 0x000fe20000000800 */
[----:B------:R-:W-:Y:S02]  /*c480*/  USHF.R.U32.HI UR10, URZ, UR20, UR10 ;  /* 0x000000143f0a7299 */ /* 0x000fe4000801160a */
[----:B------:R-:W-:Y:S02]  /*c490*/  UIMAD UR20, UR13, UR12, UR6 ;  /* 0x0000000c0d1472a4 */ /* 0x000fe4000f8e0206 */
[----:B------:R-:W-:Y:S02]  /*c4a0*/  UIADD3 UR9, UR7, -0x1, URZ ;  /* 0xffffffff07097890 */ /* 0x000fe4000fffe03f */
[----:B------:R-:W-:Y:S01]  /*c4b0*/  UIADD3 UR19, -UR14, URZ, URZ ;  /* 0x0000003f0e137290 */ /* 0x000fe2000fffe13f */
[----:B------:R-:W-:Y:S01]  /*c4c0*/  ULDC UR24, c[0x0][0x148] ;  /* 0x0000520000187ab9 */ /* 0x000fe20000000800 */
[----:B------:R-:W-:Y:S01]  /*c4d0*/  ULDC UR21, c[0x0][0x648] ;  /* 0x0001920000157ab9 */ /* 0x000fe20000000800 */
[----:B------:R-:W-:Y:S01]  /*c4e0*/  ULDC UR22, c[0x0][0x638] ;  /* 0x00018e0000167ab9 */ /* 0x000fe20000000800 */
        /* <DEDUP_REMOVED lines=14> */
.L_x_71:
[----:B------:R-:W-:Y:S01]  /*c5d0*/  UISETP.NE.AND UP0, UPT, UR39, URZ, UPT ;  /* 0x0000003f2700728c */ /* 0x000fe2000bf05270 */
[----:B------:R-:W-:Y:S01]  /*c5e0*/  IMAD.MOV.U32 R0, RZ, RZ, 0x1 ;  /* 0x00000001ff007424 */ /* 0x000fe200078e00ff */
[----:B------:R-:W-:Y:S02]  /*c5f0*/  USHF.R.U64 UR4, UR6, UR21, UR10 ;  /* 0x0000001506047299 */ /* 0x000fe4000800120a */
[----:B------:R-:W-:Y:S02]  /*c600*/  ULOP3.LUT UR47, UR16, UR47, URZ, 0xc0, !UPT ;  /* 0x0000002f102f7292 */ /* 0x000fe4000f8ec03f */
[----:B------:R-:W-:Y:S02]  /*c610*/  UIADD3 UR5, -UR4, URZ, URZ ;  /* 0x0000003f04057290 */ /* 0x000fe4000fffe13f */
[----:B------:R-:W-:Y:S02]  /*c620*/  UIMAD UR47, UR23, UR4, UR47 ;  /* 0x00000004172f72a4 */ /* 0x000fe4000f8e022f */
[----:B------:R-:W-:-:S02]  /*c630*/  ULOP3.LUT UR9, UR8, UR9, URZ, 0xc0, !UPT ;  /* 0x0000000908097292 */ /* 0x000fc4000f8ec03f */
[----:B------:R-:W-:Y:S02]  /*c640*/  @UP0 UIMAD UR20, UR24, UR19, UR17 ;  /* 0x00000013181402a4 */ /* 0x000fe4000f8e0211 */
[----:B------:R-:W-:-:S03]  /*c650*/  UIMAD UR4, UR5, UR22, UR18 ;  /* 0x00000016050472a4 */ /* 0x000fc6000f8e0212 */
[----:B------:R-:W-:Y:S01]  /*c660*/  ULDC UR5, c[0x0][0x610] ;  /* 0x0001840000057ab9 */ /* 0x000fe20000000800 */
[----:B------:R-:W-:Y:S02]  /*c670*/  UIMAD UR4, UR4, UR7, UR9 ;  /* 0x00000007040472a4 */ /* 0x000fe4000f8e0209 */
[----:B------:R-:W-:-:S04]  /*c680*/  UIMAD UR47, UR47, UR5, UR20 ;  /* 0x000000052f2f72a4 */ /* 0x000fc8000f8e0214 */
[----:B------:R-:W-:Y:S02]  /*c690*/  USEL UR46, UR4, UR47, !UP0 ;  /* 0x0000002f042e7287 */ /* 0x000fe4000c000000 */
[----:B------:R-:W-:-:S12]  /*c6a0*/  USEL UR47, UR47, UR4, !UP0 ;  /* 0x000000042f2f7287 */ /* 0x000fd8000c000000 */
.L_x_69:
[----:B------:R-:W-:-:S13]  /*c6b0*/  LOP3.LUT P0, RZ, R0, 0xff, RZ, 0xc0, !PT ;  /* 0x000000ff00ff7812 */ /* 0x000fda000780c0ff */
[----:B------:R-:W-:Y:S05]  /*c6c0*/  @P0 BRA `(.L_x_72) ;  /* 0xffffff4c004c0947 */ /* 0x000fea000383ffff */
[----:B------:R-:W-:Y:S05]  /*c6d0*/  EXIT ;  /* 0x000000000000794d */ /* 0x000fea0003800000 */
.L_x_7:
[----:B------:R-:W-:Y:S01]  /*c6e0*/  ULDC.64 UR4, c[0x0][0x650] ;  /* 0x0001940000047ab9 */ /* 0x000fe20000000a00 */
[----:B------:R-:W-:Y:S01]  /*c6f0*/  PRMT R0, RZ, 0x7610, R0 ;  /* 0x00007610ff007816 */ /* 0x000fe20000000000 */
[----:B------:R-:W-:Y:S01]  /*c700*/  IMAD.MOV.U32 R4, RZ, RZ, -0x1 ;  /* 0xffffffffff047424 */ /* 0x000fe200078e00ff */
[----:B------:R-:W-:Y:S01]  /*c710*/  ISETP.GE.U32.AND P0, PT, R16, UR4, PT ;  /* 0x0000000410007c0c */ /* 0x000fe2000bf06070 */
[----:B------:R-:W-:Y:S02]  /*c720*/  IMAD.MOV.U32 R6, RZ, RZ, -0x1 ;  /* 0xffffffffff067424 */ /* 0x000fe400078e00ff */
[----:B------:R-:W-:Y:S01]  /*c730*/  IMAD.MOV.U32 R8, RZ, RZ, -0x1 ;  /* 0xffffffffff087424 */ /* 0x000fe200078e00ff */
        /* <DEDUP_REMOVED lines=22> */
.L_x_74:
[----:B------:R-:W-:Y:S01]  /*c8a0*/  USHF.R.U64 UR4, UR14, UR19, UR15 ;  /* 0x000000130e047299 */ /* 0x000fe2000800120f */
[----:B------:R-:W-:Y:S01]  /*c8b0*/  R2UR UR7, R17 ;  /* 0x00000000110772ca */ /* 0x000fe200000e0000 */
[----:B------:R-:W-:Y:S02]  /*c8c0*/  USHF.R.U32.HI UR5, URZ, UR19, UR15 ;  /* 0x000000133f057299 */ /* 0x000fe4000801160f */
[----:B------:R-:W-:Y:S01]  /*c8d0*/  UIADD3 UR13, UP0, URZ, -UR4, URZ ;  /* 0x800000043f0d7290 */ /* 0x000fe2000ff1e03f */
[----:B------:R-:W-:Y:S01]  /*c8e0*/  ULDC.64 UR14, c[0x0][0x620] ;  /* 0x00018800000e7ab9 */ /* 0x000fe20000000a00 */
[----:B------:R-:W-:Y:S02]  /*c8f0*/  UMOV UR6, UR20 ;  /* 0x0000001400067c82 */ /* 0x000fe40008000000 */
[----:B------:R-:W-:Y:S02]  /*c900*/  UIADD3.X UR5, URZ, ~UR5, URZ, UP0, !UPT ;  /* 0x800000053f057290 */ /* 0x000fe400087fe43f */
[----:B------:R-:W-:-:S02]  /*c910*/  UISETP.NE.AND UP1, UPT, UR39, URZ, UPT ;  /* 0x0000003f2700728c */ /* 0x000fc4000bf25270 */
[----:B------:R-:W-:Y:S02]  /*c920*/  UIMAD UR5, UR5, UR14, URZ ;  /* 0x0000000e050572a4 */ /* 0x000fe4000f8e023f */
[----:B------:R-:W-:Y:S02]  /*c930*/  UIMAD.WIDE.U32 UR6, UR13, UR14, UR6 ;  /* 0x0000000e0d0672a5 */ /* 0x000fe4000f8e0006 */
[----:B------:R-:W-:Y:S01]  /*c940*/  UIMAD UR5, UR13, UR15, UR5 ;  /* 0x0000000f0d0572a4 */ /* 0x000fe2000f8e0205 */
[----:B------:R-:W-:Y:S02]  /*c950*/  ULDC UR14, c[0x0][0x608] ;  /* 0x00018200000e7ab9 */ /* 0x000fe40000000800 */
[----:B------:R-:W-:Y:S01]  /*c960*/  ULDC UR13, c[0x0][0x618] ;  /* 0x00018600000d7ab9 */ /* 0x000fe20000000800 */
[----:B------:R-:W-:Y:S01]  /*c970*/  UIADD3 UR5, UR7, UR5, URZ ;  /* 0x0000000507057290 */ /* 0x000fe2000fffe03f */
[----:B------:R-:W-:Y:S01]  /*c980*/  ULDC UR22, c[0x0][0x658] ;  /* 0x0001960000167ab9 */ /* 0x000fe20000000800 */
[----:B------:R-:W-:-:S02]  /*c990*/  @UP1 UIMAD UR8, UR11, UR12, UR10 ;  /* 0x0000000c0b0812a4 */ /* 0x000fc4000f8e020a */
[----:B------:R-:W-:Y:S02]  /*c9a0*/  USHF.R.U64 UR17, UR6, UR13, UR5 ;  /* 0x0000000d06117299 */ /* 0x000fe40008001205 */
[----:B------:R-:W-:Y:S01]  /*c9b0*/  USHF.R.U32.HI UR5, URZ, UR13, UR5 ;  /* 0x0000000d3f057299 */ /* 0x000fe20008011605 */
[----:B------:R-:W-:Y:S01]  /*c9c0*/  ULDC.64 UR6, c[0x0][0x640] ;  /* 0x0001900000067ab9 */ /* 0x000fe20000000a00 */
[----:B------:R-:W-:Y:S01]  /*c9d0*/  UMOV UR10, 0xffffffff ;  /* 0xffffffff000a7882 */ /* 0x000fe20000000000 */
[----:B------:R-:W-:Y:S01]  /*c9e0*/  ISETP.NE.U32.AND P0, PT, RZ, UR6, PT ;  /* 0x00000006ff007c0c */ /* 0x000fe2000bf05070 */
[----:B------:R-:W-:Y:S02]  /*c9f0*/  USHF.R.U64 UR18, UR17, UR14, UR5 ;  /* 0x0000000e11127299 */ /* 0x000fe40008001205 */
[----:B------:R-:W-:Y:S01]  /*ca00*/  USHF.R.U32.HI UR5, URZ, UR14, UR5 ;  /* 0x0000000e3f057299 */ /* 0x000fe20008011605 */
[----:B------:R-:W-:Y:S01]  /*ca10*/  ISETP.NE.AND.EX P0, PT, RZ, UR7, PT, P0 ;  /* 0x00000007ff007c0c */ /* 0x000fe2000bf05300 */
[----:B------:R-:W-:-:S02]  /*ca20*/  USHF.L.U32 UR11, UR10, UR22, URZ ;  /* 0x000000160a0b7299 */ /* 0x000fc4000800063f */
[----:B------:R-:W-:Y:S01]  /*ca30*/  USHF.R.U64 UR19, UR18, UR22, UR5 ;  /* 0x0000001612137299 */ /* 0x000fe20008001205 */
[----:B------:R-:W-:Y:S01]  /*ca40*/  ULDC UR20, c[0x0][0x600] ;  /* 0x0001800000147ab9 */ /* 0x000fe20000000800 */
[----:B------:R-:W-:Y:S02]  /*ca50*/  USHF.R.U32.HI UR10, URZ, UR22, UR5 ;  /* 0x000000163f0a7299 */ /* 0x000fe40008011605 */
[----:B------:R-:W-:Y:S02]  /*ca60*/  UIADD3 UR21, UR20, -0x1, URZ ;  /* 0xffffffff14157890 */ /* 0x000fe4000fffe03f */
[----:B------:R-:W-:Y:S01]  /*ca70*/  ULOP3.LUT UR26, URZ, UR11, URZ, 0x33, !UPT ;  /* 0x0000000b3f1a7292 */ /* 0x000fe2000f8e333f */
        /* <DEDUP_REMOVED lines=17> */
.L_x_75:
[----:B------:R-:W-:Y:S01]  /*cb90*/  USHF.R.U64 UR6, UR5, UR23, UR10 ;  /* 0x0000001705067299 */ /* 0x000fe2000800120a */
[----:B------:R-:W-:Y:S01]  /*cba0*/  IMAD.MOV.U32 R0, RZ, RZ, 0x1 ;  /* 0x00000001ff007424 */ /* 0x000fe200078e00ff */
[----:B------:R-:W-:Y:S01]  /*cbb0*/  USHF.L.U32 UR25, UR25, UR22, URZ ;  /* 0x0000001619197299 */ /* 0x000fe2000800063f */
[----:B------:R-:W-:Y:S01]  /*cbc0*/  IMAD.U32 R8, RZ, RZ, UR4 ;  /* 0x00000004ff087e24 */ /* 0x000fe2000f8e00ff */
[----:B------:R-:W-:Y:S02]  /*cbd0*/  ULOP3.LUT UR5, UR18, UR26, URZ, 0xc0, !UPT ;  /* 0x0000001a12057292 */ /* 0x000fe4000f8ec03f */
[----:B------:R-:W-:Y:S02]  /*cbe0*/  UIADD3 UR7, -UR6, URZ, URZ ;  /* 0x0000003f06077290 */ /* 0x000fe4000fffe13f */
[----:B------:R-:W-:Y:S02]  /*cbf0*/  UIMAD UR6, UR25, UR6, UR5 ;  /* 0x00000006190672a4 */ /* 0x000fe4000f8e0205 */
[----:B------:R-:W-:-:S02]  /*cc00*/  ULOP3.LUT UR17, UR17, UR21, URZ, 0xc0, !UPT ;  /* 0x0000001511117292 */ /* 0x000fc4000f8ec03f */
[----:B------:R-:W-:Y:S02]  /*cc10*/  UIMAD UR5, UR7, UR24, UR19 ;  /* 0x00000018070572a4 */ /* 0x000fe4000f8e0213 */
[----:B------:R-:W-:Y:S01]  /*cc20*/  UISETP.NE.AND UP0, UPT, UR39, URZ, UPT ;  /* 0x0000003f2700728c */ /* 0x000fe2000bf05270 */
[----:B------:R-:W-:Y:S01]  /*cc30*/  ULDC UR7, c[0x0][0x610] ;  /* 0x0001840000077ab9 */ /* 0x000fe20000000800 */
[----:B------:R-:W-:Y:S02]  /*cc40*/  UIMAD UR5, UR5, UR20, UR17 ;  /* 0x00000014050572a4 */ /* 0x000fe4000f8e0211 */
[----:B------:R-:W-:-:S04]  /*cc50*/  UIMAD UR8, UR6, UR7, UR8 ;  /* 0x00000007060872a4 */ /* 0x000fc8000f8e0208 */
[----:B------:R-:W-:Y:S02]  /*cc60*/  USEL UR6, UR5, UR8, !UP0 ;  /* 0x0000000805067287 */ /* 0x000fe4000c000000 */
[----:B------:R-:W-:-:S04]  /*cc70*/  USEL UR8, UR8, UR5, !UP0 ;  /* 0x0000000508087287 */ /* 0x000fc8000c000000 */
[----:B------:R-:W-:Y:S02]  /*cc80*/  IMAD.U32 R6, RZ, RZ, UR6 ;  /* 0x00000006ff067e24 */ /* 0x000fe4000f8e00ff */
[----:B------:R-:W-:-:S07]  /*cc90*/  IMAD.U32 R4, RZ, RZ, UR8 ;  /* 0x00000008ff047e24 */ /* 0x000fce000f8e00ff */
.L_x_73:
[----:B------:R-:W-:-:S08]  /*cca0*/  NOP ;  /* 0x0000000000007918 */ /* 0x000fd00000000000 */
[----:B------:R-:W0:-:S00]  /*ccb0*/  USETMAXREG.DEALLOC.CTAPOOL 0x28 ;  /* 0x00000028000079c8 */ /* 0x000e0000080e0500 */
[----:B------:R-:W-:-:S13]  /*ccc0*/  ISETP.NE.AND P0, PT, RZ, UR9, PT ;  /* 0x00000009ff007c0c */ /* 0x000fda000bf05270 */
[----:B------:R-:W-:Y:S05]  /*ccd0*/  @P0 EXIT ;  /* 0x000000000000094d */ /* 0x000fea0003800000 */
[----:B0-----:R-:W-:Y:S01]  /*cce0*/  LOP3.LUT P0, RZ, R0, 0xff, RZ, 0xc0, !PT ;  /* 0x000000ff00ff7812 */ /* 0x001fe2000780c0ff */
[----:B------:R-:W-:Y:S02]  /*ccf0*/  IMAD.MOV.U32 R10, RZ, RZ, 0x1 ;  /* 0x00000001ff0a7424 */ /* 0x000fe400078e00ff */
[----:B------:R-:W-:-:S10]  /*cd00*/  IMAD.MOV.U32 R12, RZ, RZ, RZ ;  /* 0x000000ffff0c7224 */ /* 0x000fd400078e00ff */
[----:B------:R-:W-:Y:S05]  /*cd10*/  @!P0 BRA `(.L_x_76) ;  /* 0x0000000c00588947 */ /* 0x000fea0003800000 */
[----:B------:R-:W0:Y:S01]  /*cd20*/  S2R R3, SR_CgaCtaId ;  /* 0x0000000000037919 */ /* 0x000e220000008800 */
[----:B------:R-:W-:Y:S01]  /*cd30*/  ULDC UR4, c[0x0][0x28c] ;  /* 0x0000a30000047ab9 */ /* 0x000fe20000000800 */
[----:B------:R-:W-:Y:S01]  /*cd40*/  ULDC UR6, c[0x0][0x658] ;  /* 0x0001960000067ab9 */ /* 0x000fe20000000800 */
[----:B------:R-:W-:Y:S01]  /*cd50*/  UIADD3 UR10, UR4, 0x3f, URZ ;  /* 0x0000003f040a7890 */ /* 0x000fe2000fffe03f */
[----:B------:R-:W-:Y:S01]  /*cd60*/  IMAD.MOV.U32 R0, RZ, RZ, 0xa00 ;  /* 0x00000a00ff007424 */ /* 0x000fe200078e00ff */
[----:B------:R-:W-:Y:S01]  /*cd70*/  UMOV UR7, 0xffffffff ;  /* 0xffffffff00077882 */ /* 0x000fe20000000000 */
[----:B------:R-:W-:Y:S01]  /*cd80*/  ULDC UR5, c[0x0][0x600] ;  /* 0x0001800000057ab9 */ /* 0x000fe20000000800 */
[----:B------:R-:W-:Y:S01]  /*cd90*/  UMOV UR9, 0x1 ;  /* 0x0000000100097882 */ /* 0x000fe20000000000 */
[----:B------:R-:W-:Y:S01]  /*cda0*/  USHF.L.U32 UR7, UR7, UR6, URZ ;  /* 0x0000000607077299 */ /* 0x000fe2000800063f */
[----:B------:R-:W-:Y:S01]  /*cdb0*/  BSSY B0, `(.L_x_76) ;  /* 0x00000cc000007945 */ /* 0x000fe20003800000 */
[----:B------:R-:W-:Y:S01]  /*cdc0*/  UIADD3 UR4, UR5, -0x1, URZ ;  /* 0xffffffff05047890 */ /* 0x000fe2000fffe03f */
[----:B------:R-:W-:Y:S01]  /*cdd0*/  IMAD.MOV.U32 R11, RZ, RZ, 0x1 ;  /* 0x00000001ff0b7424 */ /* 0x000fe200078e00ff */
[----:B------:R-:W-:Y:S01]  /*cde0*/  USHF.R.S32.HI UR11, URZ, 0x1f, UR10 ;  /* 0x0000001f3f0b7899 */ /* 0x000fe2000801140a */
[----:B------:R-:W-:Y:S01]  /*cdf0*/  IMAD.MOV.U32 R10, RZ, RZ, 0x1 ;  /* 0x00000001ff0a7424 */ /* 0x000fe200078e00ff */
[----:B------:R-:W-:Y:S01]  /*ce00*/  ULDC UR8, c[0x0][0xc] ;  /* 0x0000030000087ab9 */ /* 0x000fe20000000800 */
[----:B------:R-:W-:Y:S01]  /*ce10*/  USHF.L.U32 UR5, UR9, UR6, URZ ;  /* 0x0000000609057299 */ /* 0x000fe2000800063f */
[----:B------:R-:W-:Y:S01]  /*ce20*/  IMAD.MOV.U32 R12, RZ, RZ, RZ ;  /* 0x000000ffff0c7224 */ /* 0x000fe200078e00ff */
[----:B------:R-:W-:Y:S01]  /*ce30*/  ULEA.HI UR11, UR11, UR10, URZ, 0x6 ;  /* 0x0000000a0b0b7291 */ /* 0x000fe2000f8f303f */
[----:B------:R-:W-:Y:S01]  /*ce40*/  ULDC UR9, c[0x0][0x10] ;  /* 0x0000040000097ab9 */ /* 0x000fe20000000800 */
[----:B------:R-:W-:-:S02]  /*ce50*/  ULOP3.LUT UR6, URZ, UR7, URZ, 0x33, !UPT ;  /* 0x000000073f067292 */ /* 0x000fc4000f8e333f */
[----:B------:R-:W-:Y:S01]  /*ce60*/  UIMAD.WIDE.U32 UR8, UR8, UR9, URZ ;  /* 0x00000009080872a5 */ /* 0x000fe2000f8e003f */
[----:B------:R-:W-:Y:S01]  /*ce70*/  ULDC UR7, c[0x0][0x14] ;  /* 0x0000050000077ab9 */ /* 0x000fe20000000800 */
[----:B------:R-:W-:Y:S02]  /*ce80*/  USHF.R.S32.HI UR19, URZ, 0x6, UR11 ;  /* 0x000000063f137899 */ /* 0x000fe4000801140b */
[----:B------:R-:W-:Y:S02]  /*ce90*/  UIMAD.WIDE.U32 UR22, UR8, UR7, URZ ;  /* 0x00000007081672a5 */ /* 0x000fe4000f8e003f */
[----:B------:R-:W-:Y:S02]  /*cea0*/  UIMAD UR13, UR9, UR7, URZ ;  /* 0x00000007090d72a4 */ /* 0x000fe4000f8e023f */
[----:B------:R-:W-:Y:S01]  /*ceb0*/  ULOP3.LUT UR26, UR38, 0x2, URZ, 0xfc, !UPT ;  /* 0x00000002261a7892 */ /* 0x000fe2000f8efc3f */
[----:B0-----:R-:W-:Y:S01]  /*cec0*/  LOP3.LUT R3, R3, 0x1, RZ, 0xc0, !PT ;  /* 0x0000000103037812 */ /* 0x001fe200078ec0ff */
[----:B------:R-:W-:-:S02]  /*ced0*/  UIADD3 UR13, UR23, UR13, URZ ;  /* 0x0000000d170d7290 */ /* 0x000fc4000fffe03f */
[----:B------:R-:W-:Y:S02]  /*cee0*/  UIADD3 UR27, UR19, 0x1, URZ ;  /* 0x00000001131b7890 */ /* 0x000fe4000fffe03f */
[----:B------:R-:W-:Y:S01]  /*cef0*/  IMAD R0, R3, R0, 0x30180 ;  /* 0x0003018003007424 */ /* 0x000fe200078e0200 */
[----:B------:R-:W-:-:S09]  /*cf00*/  ULDC.64 UR24, c[0x0][0x198] ;  /* 0x0000660000187ab9 */ /* 0x000fd20000000a00 */
.L_x_87:
[----:B------:R-:W-:-:S03]  /*cf10*/  UMOV UR7, 0xffffffff ;  /* 0xffffffff00077882 */ /* 0x000fc60000000000 */
[----:B------:R-:W-:Y:S05]  /*cf20*/  BRA.DIV UR7, `(.L_x_77) ;  /* 0x0000001207087947 */ /* 0x000fea000b800000 */
[----:B------:R-:W-:-:S13]  /*cf30*/  ELECT P6, URZ, PT ;  /* 0x00000000003f782f */ /* 0x000fda00038c0000 */
.L_x_100:
[----:B------:R-:W0:Y:S01]  /*cf40*/  LDC R5, c[0x0][0x28c] ;  /* 0x0000a300ff057b82 */ /* 0x000e220000000800 */
[----:B------:R-:W-:Y:S01]  /*cf50*/  BSSY B1, `(.L_x_78) ;  /* 0x000003a000017945 */ /* 0x000fe20003800000 */
[----:B0-----:R-:W-:-:S13]  /*cf60*/  ISETP.LT.OR P6, PT, R5, 0x1, !P6 ;  /* 0x000000010500780c */ /* 0x001fda00077c1670 */
[----:B------:R-:W-:Y:S05]  /*cf70*/  @P6 BRA `(.L_x_79) ;  /* 0x0000000000dc6947 */ /* 0x000fea0003800000 */
[----:B------:R-:W-:Y:S02]  /*cf80*/  IMAD R6, R6, 0x2, R3 ;  /* 0x0000000206067824 */ /* 0x000fe400078e0203 */
[----:B------:R-:W-:Y:S02]  /*cf90*/  IMAD.SHL.U32 R13, R4, 0x200, RZ ;  /* 0x00000200040d7824 */ /* 0x000fe400078e00ff */
[----:B------:R-:W-:Y:S02]  /*cfa0*/  IMAD.MOV.U32 R18, RZ, RZ, RZ ;  /* 0x000000ffff127224 */ /* 0x000fe400078e00ff */
[----:B------:R-:W-:Y:S02]  /*cfb0*/  IMAD.U32 R19, RZ, RZ, UR27 ;  /* 0x0000001bff137e24 */ /* 0x000fe4000f8e00ff */
[----:B------:R-:W-:Y:S02]  /*cfc0*/  IMAD.MOV.U32 R4, RZ, RZ, R10 ;  /* 0x000000ffff047224 */ /* 0x000fe400078e000a */
[----:B------:R-:W-:-:S02]  /*cfd0*/  IMAD.MOV.U32 R5, RZ, RZ, R12 ;  /* 0x000000ffff057224 */ /* 0x000fc400078e000c */
[----:B------:R-:W-:-:S07]  /*cfe0*/  IMAD R9, R6, 0x28, RZ ;  /* 0x0000002806097824 */ /* 0x000fce00078e02ff */
.L_x_82:
[----:B------:R-:W0:Y:S01]  /*cff0*/  S2R R7, SR_CgaCtaId ;  /* 0x0000000000077919 */ /* 0x000e220000008800 */
[----:B------:R-:W-:Y:S02]  /*d000*/  MOV R6, 0x400 ;  /* 0x0000040000067802 */ /* 0x000fe40000000f00 */
[----:B------:R-:W-:Y:S02]  /*d010*/  LOP3.LUT P1, RZ, R2, 0x7f, RZ, 0xc0, !PT ;  /* 0x0000007f02ff7812 */ /* 0x000fe4000782c0ff */
[----:B0-----:R-:W-:Y:S02]  /*d020*/  LEA R14, R7, R6, 0x18 ;  /* 0x00000006070e7211 */ /* 0x001fe400078ec0ff */
[----:B------:R-:W-:-:S09]  /*d030*/  SHF.L.U32 R6, R4, 0x1f, RZ ;  /* 0x0000001f04067819 */ /* 0x000fd200000006ff */
[----:B------:R-:W0:Y:S01]  /*d040*/  @!P1 LDC R7, c[0x0][0x500] ;  /* 0x00014000ff079b82 */ /* 0x000e220000000800 */
[----:B------:R-:W-:-:S04]  /*d050*/  IMAD R15, R5, 0x8, R14 ;  /* 0x00000008050f7824 */ /* 0x000fc800078e020e */
[----:B------:R-:W1:Y:S02]  /*d060*/  SYNCS.PHASECHK.TRANS64.TRYWAIT P0, [R15+URZ+0x30], R6 ;  /* 0x000030060f0075a7 */ /* 0x000e64000800017f */
[----:B-1----:R-:W-:Y:S05]  /*d070*/  @!P0 BRA `(.L_x_80) ;  /* 0x0000000c00d48947 */ /* 0x002fea0003800000 */
.L_x_101:
[----:B------:R-:W-:Y:S01]  /*d080*/  UPRMT UR7, UR26, 0x9910, URZ ;  /* 0x000099101a077896 */ /* 0x000fe2000800003f */
[----:B0-----:R0:W-:Y:S03]  /*d090*/  @!P1 SYNCS.ARRIVE.TRANS64 RZ, [R15+URZ], R7 ;  /* 0x000000070fff99a7 */ /* 0x0011e6000800003f */
[----:B------:R-:W-:-:S06]  /*d0a0*/  UISETP.NE.AND UP0, UPT, UR7, 0x2, UPT ;  /* 0x000000020700788c */ /* 0x000fcc000bf05270 */
[----:B------:R-:W-:-:S13]  /*d0b0*/  PLOP3.LUT P0, PT, PT, PT, UP0, 0x80, 0x0 ;  /* 0x000000000000781c */ /* 0x000fda0003f0f008 */
[----:B0-----:R-:W-:Y:S05]  /*d0c0*/  @P0 BRA `(.L_x_81) ;  /* 0x0000000000040947 */ /* 0x001fea0003800000 */
[----:B------:R-:W-:Y:S01]  /*d0d0*/  BPT.TRAP 0x1 ;  /* 0x000000040000795c */ /* 0x000fe20000300000 */
.L_x_81:
[C---:B-1----:R-:W-:Y:S01]  /*d0e0*/  IMAD R6, R5.reuse, 0x8000, R14 ;  /* 0x0000800005067824 */ /* 0x042fe200078e020e */
[----:B------:R-:W-:Y:S01]  /*d0f0*/  R2UR UR20, R14 ;  /* 0x000000000e1472ca */ /* 0x000fe200000e0000 */
[----:B------:R-:W-:Y:S01]  /*d100*/  IMAD R7, R5, 0x1400, R0 ;  /* 0x0000140005077824 */ /* 0x000fe200078e0200 */
[----:B------:R-:W-:Y:S01]  /*d110*/  R2UR UR9, R15 ;  /* 0x000000000f0972ca */ /* 0x000fe200000e0000 */
[----:B------:R-:W-:Y:S01]  /*d120*/  VIADD R19, R19, 0xffffffff ;  /* 0xffffffff13137836 */ /* 0x000fe20000000000 */
[----:B------:R-:W-:Y:S01]  /*d130*/  R2UR UR7, R6 ;  /* 0x00000000060772ca */ /* 0x000fe200000e0000 */
[----:B------:R-:W-:Y:S01]  /*d140*/  UIADD3 UR14, UP0, UR24, 0xf0, URZ ;  /* 0x000000f0180e7890 */ /* 0x000fe2000ff1e03f */
[----:B------:R-:W-:Y:S01]  /*d150*/  R2UR UR8, R7 ;  /* 0x00000000070872ca */ /* 0x000fe200000e0000 */
[----:B------:R-:W-:Y:S01]  /*d160*/  UIADD3 UR28, UP1, UR24, 0x1f0, URZ ;  /* 0x000001f0181c7890 */ /* 0x000fe2000ff3e03f */
[----:B------:R-:W-:Y:S01]  /*d170*/  R2UR UR11, R13 ;  /* 0x000000000d0b72ca */ /* 0x000fe200000e0000 */
[----:B------:R-:W-:Y:S01]  /*d180*/  UIADD3.X UR15, URZ, UR25, URZ, UP0, !UPT ;  /* 0x000000193f0f7290 */ /* 0x000fe200087fe43f */
[----:B------:R-:W-:Y:S01]  /*d190*/  R2UR UR10, R18 ;  /* 0x00000000120a72ca */ /* 0x000fe200000e0000 */
[----:B------:R-:W-:Y:S01]  /*d1a0*/  VIADD R5, R5, 0x1 ;  /* 0x0000000105057836 */ /* 0x000fe20000000000 */
[----:B------:R-:W-:Y:S01]  /*d1b0*/  R2UR UR12, R8 ;  /* 0x00000000080c72ca */ /* 0x000fe200000e0000 */
[----:B------:R-:W-:Y:S01]  /*d1c0*/  UIADD3.X UR29, URZ, UR25, URZ, UP1, !UPT ;  /* 0x000000193f1d7290 */ /* 0x000fe20008ffe43f */
[----:B------:R-:W-:Y:S01]  /*d1d0*/  R2UR UR21, R9 ;  /* 0x00000000091572ca */ /* 0x000fe200000e0000 */
[----:B------:R-:W-:Y:S01]  /*d1e0*/  UMOV UR16, 0x0 ;  /* 0x0000000000107882 */ /* 0x000fe20000000000 */
[----:B------:R-:W-:Y:S01]  /*d1f0*/  ISETP.GT.AND P1, PT, R19, 0x1, PT ;  /* 0x000000011300780c */ /* 0x000fe20003f24270 */
[----:B------:R-:W-:Y:S01]  /*d200*/  UIADD3 UR18, UR7, 0x180, URZ ;  /* 0x0000018007127890 */ /* 0x000fe2000fffe03f */
[C---:B------:R-:W-:Y:S01]  /*d210*/  ISETP.NE.AND P0, PT, R5.reuse, 0x6, PT ;  /* 0x000000060500780c */ /* 0x040fe20003f05270 */
[----:B------:R-:W-:Y:S01]  /*d220*/  UIADD3 UR7, UR20, UR8, URZ ;  /* 0x0000000814077290 */ /* 0x000fe2000fffe03f */
[----:B------:R-:W-:Y:S01]  /*d230*/  VIADD R18, R18, 0x40 ;  /* 0x0000004012127836 */ /* 0x000fe20000000000 */
[----:B------:R-:W-:Y:S01]  /*d240*/  UMOV UR17, 0x10000000 ;  /* 0x1000000000117882 */ /* 0x000fe20000000000 */
[----:B------:R-:W-:Y:S01]  /*d250*/  UMOV UR30, 0x30000 ;  /* 0x00030000001e7882 */ /* 0x000fe20000000000 */
[----:B------:R-:W-:Y:S01]  /*d260*/  SEL R7, RZ, 0x1, P0 ;  /* 0x00000001ff077807 */ /* 0x000fe20000000000 */
[----:B------:R-:W-:Y:S01]  /*d270*/  UMOV UR8, UR18 ;  /* 0x0000001200087c82 */ /* 0x000fe20008000000 */
[----:B------:R-:W-:Y:S01]  /*d280*/  SEL R5, R5, RZ, P0 ;  /* 0x000000ff05057207 */ /* 0x000fe20000000000 */
[----:B------:R0:W-:Y:S01]  /*d290*/  UTMALDG.3D [UR8], [UR14], desc[UR16] ;  /* 0x000010080e0075b4 */ /* 0x0001e20008011000 */
[----:B------:R-:W-:Y:S01]  /*d2a0*/  LOP3.LUT R4, R4, R7, RZ, 0x3c, !PT ;  /* 0x0000000704047212 */ /* 0x000fe200078e3cff */
[----:B0-----:R-:W-:Y:S01]  /*d2b0*/  UMOV UR11, UR21 ;  /* 0x00000015000b7c82 */ /* 0x001fe20008000000 */
[----:B------:R-:W-:-:S02]  /*d2c0*/  UMOV UR8, UR7 ;  /* 0x0000000700087c82 */ /* 0x000fc40008000000 */
[----:B------:R0:W-:Y:S02]  /*d2d0*/  UTMALDG.3D.MULTICAST [UR8], [UR28], UR30, desc[UR16] ;  /* 0x000010081c0073b4 */ /* 0x0001e4000801181e */
[----:B0-----:R-:W-:Y:S05]  /*d2e0*/  @P1 BRA `(.L_x_82) ;  /* 0xfffffffc00401947 */ /* 0x001fea000383ffff */
.L_x_79:
[----:B------:R-:W-:Y:S05]  /*d2f0*/  BSYNC B1 ;  /* 0x0000000000017941 */ /* 0x000fea0003800000 */
.L_x_78:
[----:B------:R-:W-:Y:S01]  /*d300*/  LOP3.LUT P1, RZ, R11, 0xff, RZ, 0xc0, !PT ;  /* 0x000000ff0bff7812 */ /* 0x000fe2000782c0ff */
[----:B------:R-:W-:Y:S01]  /*d310*/  VIADD R12, R12, UR19 ;  /* 0x000000130c0c7c36 */ /* 0x000fe20008000000 */
[----:B------:R-:W-:Y:S01]  /*d320*/  ULDC.64 UR8, c[0x0][0x650] ;  /* 0x0001940000087ab9 */ /* 0x000fe20000000a00 */
[----:B------:R-:W-:Y:S01]  /*d330*/  IMAD.U32 R7, RZ, RZ, UR19 ;  /* 0x00000013ff077e24 */ /* 0x000fe2000f8e00ff */
[----:B------:R-:W-:Y:S01]  /*d340*/  UISETP.GE.U32.AND UP0, UPT, UR19, 0x6, UPT ;  /* 0x000000061300788c */ /* 0x000fe2000bf06070 */
[----:B------:R-:W-:Y:S01]  /*d350*/  BSSY B1, `(.L_x_83) ;  /* 0x000006f000017945 */ /* 0x000fe20003800000 */
[----:B------:R-:W-:Y:S01]  /*d360*/  ISETP.GT.U32.AND P0, PT, R12, 0x5, PT ;  /* 0x000000050c00780c */ /* 0x000fe20003f04070 */
[----:B------:R-:W-:Y:S01]  /*d370*/  IMAD.MOV.U32 R8, RZ, RZ, -0x1 ;  /* 0xffffffffff087424 */ /* 0x000fe200078e00ff */
[----:B------:R-:W-:Y:S02]  /*d380*/  PRMT R11, RZ, 0x7610, R11 ;  /* 0x00007610ff0b7816 */ /* 0x000fe4000000000b */
[----:B------:R-:W-:-:S02]  /*d390*/  ISETP.LT.U32.AND P0, PT, R7, 0x6, P0 ;  /* 0x000000060700780c */ /* 0x000fc40000701070 */
[----:B------:R-:W-:Y:S01]  /*d3a0*/  PLOP3.LUT P2, PT, PT, PT, UP0, 0x80, 0x0 ;  /* 0x000000000000781c */ /* 0x000fe20003f4f008 */
[----:B------:R-:W0:Y:S01]  /*d3b0*/  @P1 S2R R5, SR_CgaCtaId ;  /* 0x0000000000051919 */ /* 0x000e220000008800 */
[----:B------:R-:W-:-:S04]  /*d3c0*/  @P1 MOV R4, 0x400 ;  /* 0x0000040000041802 */ /* 0x000fc80000000f00 */
[----:B0-----:R-:W-:Y:S01]  /*d3d0*/  @P1 LEA R6, R5, R4, 0x18 ;  /* 0x0000000405061211 */ /* 0x001fe200078ec0ff */
[----:B------:R-:W-:-:S03]  /*d3e0*/  IMAD.WIDE.U32 R4, R12, -0x55555555, RZ ;  /* 0xaaaaaaab0c047825 */ /* 0x000fc600078e00ff */
[----:B------:R0:W-:Y:S01]  /*d3f0*/  @P1 SYNCS.ARRIVE.TRANS64.A1T0 RZ, [R6+URZ+0x78], RZ ;  /* 0x000078ff06ff19a7 */ /* 0x0001e2000810003f */
[----:B------:R-:W-:Y:S01]  /*d400*/  IADD3 R16, P1, R16, UR22, RZ ;  /* 0x0000001610107c10 */ /* 0x000fe2000ff3e0ff */
[----:B------:R-:W-:Y:S01]  /*d410*/  IMAD.MOV.U32 R4, RZ, RZ, -0x1 ;  /* 0xffffffffff047424 */ /* 0x000fe200078e00ff */
[----:B------:R-:W-:Y:S02]  /*d420*/  SHF.R.U32.HI R7, RZ, 0x2, R5 ;  /* 0x00000002ff077819 */ /* 0x000fe40000011605 */
[----:B------:R-:W-:Y:S02]  /*d430*/  SEL R5, RZ, 0x1, !P0 ;  /* 0x00000001ff057807 */ /* 0x000fe40004000000 */
[----:B------:R-:W-:Y:S01]  /*d440*/  IADD3.X R17, R17, UR13, RZ, P1, !PT ;  /* 0x0000000d11117c10 */ /* 0x000fe20008ffe4ff */
[----:B------:R-:W-:Y:S01]  /*d450*/  IMAD R12, R7, -0x6, R12 ;  /* 0xfffffffa070c7824 */ /* 0x000fe200078e020c */
[----:B------:R-:W-:Y:S01]  /*d460*/  ISETP.GE.U32.AND P0, PT, R16, UR8, PT ;  /* 0x0000000810007c0c */ /* 0x000fe2000bf06070 */
[----:B0-----:R-:W-:Y:S01]  /*d470*/  IMAD.MOV.U32 R6, RZ, RZ, -0x1 ;  /* 0xffffffffff067424 */ /* 0x001fe200078e00ff */
[----:B------:R-:W-:-:S02]  /*d480*/  LOP3.LUT R10, R10, R5, RZ, 0x3c, !PT ;  /* 0x000000050a0a7212 */ /* 0x000fc400078e3cff */
[----:B------:R-:W-:Y:S02]  /*d490*/  ISETP.GE.U32.AND.EX P0, PT, R17, UR9, PT, P0 ;  /* 0x0000000911007c0c */ /* 0x000fe4000bf06100 */
[----:B------:R-:W-:Y:S02]  /*d4a0*/  @P2 LOP3.LUT R10, R10, 0x1, R7, 0x78, !PT ;  /* 0x000000010a0a2812 */ /* 0x000fe400078e7807 */
[----:B------:R-:W-:-:S09]  /*d4b0*/  PRMT R5, RZ, 0x7610, R5 ;  /* 0x00007610ff057816 */ /* 0x000fd20000000005 */
[----:B------:R-:W-:Y:S05]  /*d4c0*/  @P0 BRA `(.L_x_84) ;  /* 0x00000004005c0947 */ /* 0x000fea0003800000 */
[----:B------:R-:W-:Y:S01]  /*d4d0*/  ULDC.64 UR8, c[0x0][0x628] ;  /* 0x00018a0000087ab9 */ /* 0x000fe20000000a00 */
[----:B------:R-:W0:Y:S01]  /*d4e0*/  S2R R14, SR_CTAID.X ;  /* 0x00000000000e7919 */ /* 0x000e220000002500 */
[----:B------:R-:W-:Y:S01]  /*d4f0*/  ISETP.NE.U32.AND P0, PT, RZ, UR8, PT ;  /* 0x00000008ff007c0c */ /* 0x000fe2000bf05070 */
[----:B------:R-:W-:Y:S01]  /*d500*/  ULDC UR10, c[0x0][0x630] ;  /* 0x00018c00000a7ab9 */ /* 0x000fe20000000800 */
[----:B------:R-:W-:Y:S01]  /*d510*/  IMAD.MOV.U32 R4, RZ, RZ, R16 ;  /* 0x000000ffff047224 */ /* 0x000fe200078e0010 */
[----:B------:R-:W1:Y:S01]  /*d520*/  S2R R13, SR_CTAID.Y ;  /* 0x00000000000d7919 */ /* 0x000e620000002600 */
[----:B------:R-:W-:Y:S01]  /*d530*/  ISETP.NE.AND.EX P0, PT, RZ, UR9, PT, P0 ;  /* 0x00000009ff007c0c */ /* 0x000fe2000bf05300 */
[----:B------:R-:W-:-:S12]  /*d540*/  IMAD.MOV.U32 R5, RZ, RZ, R17 ;  /* 0x000000ffff057224 */ /* 0x000fd800078e0011 */
[----:B------:R-:W-:Y:S05]  /*d550*/  @!P0 BRA `(.L_x_85) ;  /* 0x0000000000288947 */ /* 0x000fea0003800000 */
[----:B------:R-:W-:Y:S02]  /*d560*/  ULDC UR7, c[0x0][0x634] ;  /* 0x00018d0000077ab9 */ /* 0x000fe40000000800 */
[----:B------:R-:W-:-:S05]  /*d570*/  IADD3 R9, P0, R16, UR7, RZ ;  /* 0x0000000710097c10 */ /* 0x000fca000ff1e0ff */
[----:B------:R-:W-:-:S04]  /*d580*/  IMAD.X R15, RZ, RZ, R17, P0 ;  /* 0x000000ffff0f7224 */ /* 0x000fc800000e0611 */
[----:B------:R-:W-:-:S04]  /*d590*/  IMAD.WIDE.U32 R6, R15, UR8, RZ ;  /* 0x000000080f067c25 */ /* 0x000fc8000f8e00ff */
[----:B------:R-:W-:-:S04]  /*d5a0*/  IMAD.WIDE.U32 R6, P0, R9, UR9, R6 ;  /* 0x0000000909067c25 */ /* 0x000fc8000f800006 */
[----:B------:R-:W-:-:S04]  /*d5b0*/  IMAD.WIDE.U32 R8, R9, UR8, RZ ;  /* 0x0000000809087c25 */ /* 0x000fc8000f8e00ff */
[----:B------:R-:W-:Y:S01]  /*d5c0*/  IMAD.X R5, RZ, RZ, RZ, P0 ;  /* 0x000000ffff057224 */ /* 0x000fe200000e06ff */
[----:B------:R-:W-:Y:S01]  /*d5d0*/  IADD3 RZ, P0, R9, R6, RZ ;  /* 0x0000000609ff7210 */ /* 0x000fe20007f1e0ff */
[----:B------:R-:W-:-:S04]  /*d5e0*/  IMAD.MOV.U32 R4, RZ, RZ, R7 ;  /* 0x000000ffff047224 */ /* 0x000fc800078e0007 */
[----:B------:R-:W-:-:S08]  /*d5f0*/  IMAD.WIDE.U32.X R4, R15, UR9, R4, P0 ;  /* 0x000000090f047c25 */ /* 0x000fd000080e0404 */
.L_x_85:
[--C-:B------:R-:W-:Y:S01]  /*d600*/  SHF.R.U64 R8, R4, UR10, R5.reuse ;  /* 0x0000000a04087c19 */ /* 0x100fe20008001205 */
[----:B------:R-:W-:Y:S01]  /*d610*/  ULDC.64 UR8, c[0x0][0x620] ;  /* 0x0001880000087ab9 */ /* 0x000fe20000000a00 */
[----:B------:R-:W-:Y:S01]  /*d620*/  SHF.R.U32.HI R4, RZ, UR10, R5 ;  /* 0x0000000aff047c19 */ /* 0x000fe20008011605 */
[----:B------:R-:W-:Y:S01]  /*d630*/  ULDC UR7, c[0x0][0x150] ;  /* 0x0000540000077ab9 */ /* 0x000fe20000000800 */
[----:B------:R-:W-:Y:S01]  /*d640*/  IADD3 R7, P0, RZ, -R8, RZ ;  /* 0x80000008ff077210 */ /* 0x000fe20007f1e0ff */
[----:B------:R-:W2:Y:S01]  /*d650*/  LDC R23, c[0x0][0x144] ;  /* 0x00005100ff177b82 */ /* 0x000ea20000000800 */
[----:B------:R-:W-:Y:S01]  /*d660*/  ULDC.64 UR10, c[0x0][0x640] ;  /* 0x00019000000a7ab9 */ /* 0x000fe20000000a00 */
[----:B------:R-:W-:Y:S02]  /*d670*/  UISETP.NE.AND UP0, UPT, UR39, URZ, UPT ;  /* 0x0000003f2700728c */ /* 0x000fe4000bf05270 */
[----:B------:R-:W-:Y:S01]  /*d680*/  IMAD.X R4, RZ, RZ, ~R4, P0 ;  /* 0x000000ffff047224 */ /* 0x000fe200000e0e04 */
[----:B------:R-:W-:-:S03]  /*d690*/  ISETP.NE.U32.AND P0, PT, RZ, UR10, PT ;  /* 0x0000000aff007c0c */ /* 0x000fc6000bf05070 */
[----:B------:R-:W-:Y:S01]  /*d6a0*/  IMAD R6, R4, UR8, RZ ;  /* 0x0000000804067c24 */ /* 0x000fe2000f8e02ff */
[----:B------:R-:W3:Y:S01]  /*d6b0*/  LDC R18, c[0x0][0x148] ;  /* 0x00005200ff127b82 */ /* 0x000ee20000000800 */
[C---:B------:R-:W-:Y:S01]  /*d6c0*/  IMAD.WIDE.U32 R4, R7.reuse, UR8, R16 ;  /* 0x0000000807047c25 */ /* 0x040fe2000f8e0010 */
[----:B------:R-:W-:Y:S01]  /*d6d0*/  ULDC UR8, c[0x0][0x154] ;  /* 0x0000550000087ab9 */ /* 0x000fe20000000800 */
[----:B------:R-:W-:Y:S02]  /*d6e0*/  ISETP.NE.AND.EX P0, PT, RZ, UR11, PT, P0 ;  /* 0x0000000bff007c0c */ /* 0x000fe4000bf05300 */
[----:B------:R-:W-:Y:S01]  /*d6f0*/  IMAD R7, R7, UR9, R6 ;  /* 0x0000000907077c24 */ /* 0x000fe2000f8e0206 */
[----:B0-----:R-:W-:Y:S01]  /*d700*/  I2FP.F32.U32 R6, R14 ;  /* 0x0000000e00067245 */ /* 0x001fe20000201000 */
[----:B------:R-:W-:Y:S01]  /*d710*/  ULDC UR9, c[0x0][0x608] ;  /* 0x0001820000097ab9 */ /* 0x000fe20000000800 */
[----:B------:R-:W-:Y:S01]  /*d720*/  PLOP3.LUT P2, PT, PT, PT, UP0, 0x80, 0x0 ;  /* 0x000000000000781c */ /* 0x000fe20003f4f008 */
[----:B------:R-:W-:-:S02]  /*d730*/  IMAD.IADD R5, R5, 0x1, R7 ;  /* 0x0000000105057824 */ /* 0x000fc400078e0207 */
[----:B------:R-:W-:Y:S01]  /*d740*/  FMUL R6, R6, UR7 ;  /* 0x0000000706067c20 */ /* 0x000fe20008400000 */
[----:B------:R-:W-:Y:S02]  /*d750*/  ULDC UR7, c[0x0][0x618] ;  /* 0x0001860000077ab9 */ /* 0x000fe40000000800 */
[--C-:B------:R-:W-:Y:S02]  /*d760*/  SHF.R.U64 R9, R4, UR7, R5.reuse ;  /* 0x0000000704097c19 */ /* 0x100fe40008001205 */
[----:B-1----:R-:W-:Y:S01]  /*d770*/  I2FP.F32.U32 R4, R13 ;  /* 0x0000000d00047245 */ /* 0x002fe20000201000 */
[----:B------:R-:W0:Y:S04]  /*d780*/  F2I.U32.TRUNC.NTZ R6, R6 ;  /* 0x0000000600067305 */ /* 0x000e28000020f000 */
[----:B------:R-:W-:Y:S01]  /*d790*/  FMUL R7, R4, UR8 ;  /* 0x0000000804077c20 */ /* 0x000fe20008400000 */
[----:B------:R-:W-:Y:S01]  /*d7a0*/  SHF.R.U32.HI R4, RZ, UR7, R5 ;  /* 0x00000007ff047c19 */ /* 0x000fe20008011605 */
[----:B------:R-:W-:-:S02]  /*d7b0*/  ULDC UR7, c[0x0][0x658] ;  /* 0x0001960000077ab9 */ /* 0x000fc40000000800 */
[----:B------:R1:W4:Y:S01]  /*d7c0*/  F2I.U32.TRUNC.NTZ R20, R7 ;  /* 0x0000000700147305 */ /* 0x000322000020f000 */
[--C-:B------:R-:W-:Y:S02]  /*d7d0*/  SHF.R.U64 R19, R9, UR9, R4.reuse ;  /* 0x0000000909137c19 */ /* 0x100fe40008001204 */
[----:B------:R-:W-:-:S04]  /*d7e0*/  SHF.R.U32.HI R4, RZ, UR9, R4 ;  /* 0x00000009ff047c19 */ /* 0x000fc80008011604 */
[----:B------:R-:W-:Y:S01]  /*d7f0*/  SHF.R.U64 R15, R19, UR7, R4 ;  /* 0x00000007130f7c19 */ /* 0x000fe20008001204 */
[----:B0-----:R-:W-:Y:S01]  /*d800*/  IMAD.MOV R6, RZ, RZ, -R6 ;  /* 0x000000ffff067224 */ /* 0x001fe200078e0a06 */
[----:B------:R-:W-:-:S03]  /*d810*/  SHF.R.U32.HI R21, RZ, UR7, R4 ;  /* 0x00000007ff157c19 */ /* 0x000fc60008011604 */
[----:B--2---:R-:W-:Y:S02]  /*d820*/  IMAD R14, R23, R6, R14 ;  /* 0x00000006170e7224 */ /* 0x004fe400078e020e */
[----:B------:R-:W-:Y:S02]  /*d830*/  IMAD.MOV.U32 R4, RZ, RZ, R15 ;  /* 0x000000ffff047224 */ /* 0x000fe400078e000f */
[----:B------:R-:W-:Y:S01]  /*d840*/  IMAD.MOV.U32 R5, RZ, RZ, R21 ;  /* 0x000000ffff057224 */ /* 0x000fe200078e0015 */
[----:B-1--4-:R-:W-:Y:S06]  /*d850*/  @!P0 BRA `(.L_x_86) ;  /* 0x0000000000288947 */ /* 0x012fec0003800000 */
[----:B------:R-:W-:Y:S02]  /*d860*/  ULDC UR7, c[0x0][0x64c] ;  /* 0x0001930000077ab9 */ /* 0x000fe40000000800 */
[----:B------:R-:W-:-:S05]  /*d870*/  IADD3 R5, P0, R15, UR7, RZ ;  /* 0x000000070f057c10 */ /* 0x000fca000ff1e0ff */
[----:B------:R-:W-:-:S04]  /*d880*/  IMAD.X R21, RZ, RZ, R21, P0 ;  /* 0x000000ffff157224 */ /* 0x000fc800000e0615 */
[----:B------:R-:W-:-:S04]  /*d890*/  IMAD.WIDE.U32 R6, R21, UR10, RZ ;  /* 0x0000000a15067c25 */ /* 0x000fc8000f8e00ff */
[----:B------:R-:W-:-:S04]  /*d8a0*/  IMAD.WIDE.U32 R6, P0, R5, UR11, R6 ;  /* 0x0000000b05067c25 */ /* 0x000fc8000f800006 */
[----:B------:R-:W-:-:S04]  /*d8b0*/  IMAD.WIDE.U32 R4, R5, UR10, RZ ;  /* 0x0000000a05047c25 */ /* 0x000fc8000f8e00ff */
[----:B------:R-:W-:Y:S01]  /*d8c0*/  IMAD.MOV.U32 R4, RZ, RZ, R7 ;  /* 0x000000ffff047224 */ /* 0x000fe200078e0007 */
[----:B------:R-:W-:Y:S01]  /*d8d0*/  IADD3 RZ, P1, R5, R6, RZ ;  /* 0x0000000605ff7210 */ /* 0x000fe20007f3e0ff */
[----:B------:R-:W-:-:S04]  /*d8e0*/  IMAD.X R5, RZ, RZ, RZ, P0 ;  /* 0x000000ffff057224 */ /* 0x000fc800000e06ff */
[----:B------:R-:W-:-:S08]  /*d8f0*/  IMAD.WIDE.U32.X R4, R21, UR11, R4, P1 ;  /* 0x0000000b15047c25 */ /* 0x000fd000088e0404 */
.L_x_86:
[----:B------:R-:W-:Y:S01]  /*d900*/  ULDC UR7, c[0x0][0x648] ;  /* 0x0001920000077ab9 */ /* 0x000fe20000000800 */
[----:B------:R-:W-:Y:S01]  /*d910*/  LOP3.LUT R19, R19, UR6, RZ, 0xc0, !PT ;  /* 0x0000000613137c12 */ /* 0x000fe2000f8ec0ff */
[----:B------:R-:W-:Y:S01]  /*d920*/  IMAD.MOV R20, RZ, RZ, -R20 ;  /* 0x000000ffff147224 */ /* 0x000fe200078e0a14 */
[----:B------:R-:W-:Y:S01]  /*d930*/  SHF.R.U64 R4, R4, UR7, R5 ;  /* 0x0000000704047c19 */ /* 0x000fe20008001205 */
[----:B------:R-:W-:Y:S01]  /*d940*/  ULDC UR7, c[0x0][0x638] ;  /* 0x00018e0000077ab9 */ /* 0x000fe20000000800 */
[----:B------:R-:W-:Y:S01]  /*d950*/  UISETP.NE.AND UP0, UPT, UR39, URZ, UPT ;  /* 0x0000003f2700728c */ /* 0x000fe2000bf05270 */
[----:B---3--:R-:W-:Y:S01]  /*d960*/  @P2 IMAD R14, R18, R20, R13 ;  /* 0x00000014120e2224 */ /* 0x008fe200078e020d */
[----:B------:R-:W-:Y:S01]  /*d970*/  ULDC UR8, c[0x0][0x610] ;  /* 0x0001840000087ab9 */ /* 0x000fe20000000800 */
[----:B------:R-:W-:Y:S02]  /*d980*/  IMAD.MOV R6, RZ, RZ, -R4 ;  /* 0x000000ffff067224 */ /* 0x000fe400078e0a04 */
[----:B------:R-:W-:Y:S01]  /*d990*/  IMAD R19, R4, UR5, R19 ;  /* 0x0000000504137c24 */ /* 0x000fe2000f8e0213 */
[----:B------:R-:W-:Y:S01]  /*d9a0*/  LOP3.LUT R4, R9, UR4, RZ, 0xc0, !PT ;  /* 0x0000000409047c12 */ /* 0x000fe2000f8ec0ff */
[----:B------:R-:W-:Y:S01]  /*d9b0*/  IMAD R15, R6, UR7, R15 ;  /* 0x00000007060f7c24 */ /* 0x000fe2000f8e020f */
[----:B------:R-:W-:Y:S01]  /*d9c0*/  ULDC UR7, c[0x0][0x600] ;  /* 0x0001800000077ab9 */ /* 0x000fe20000000800 */
[----:B------:R-:W-:Y:S01]  /*d9d0*/  IMAD R14, R19, UR8, R14 ;  /* 0x00000008130e7c24 */ /* 0x000fe2000f8e020e */
[----:B------:R-:W-:Y:S01]  /*d9e0*/  PLOP3.LUT P0, PT, PT, PT, UP0, 0x40, 0x0 ;  /* 0x000000000000781c */ /* 0x000fe20003f0e808 */
[----:B------:R-:W-:Y:S01]  /*d9f0*/  IMAD R15, R15, UR7, R4 ;  /* 0x000000070f0f7c24 */ /* 0x000fe2000f8e0204 */
[----:B------:R-:W-:Y:S01]  /*da00*/  PLOP3.LUT P1, PT, PT, PT, UP0, 0x40, 0x0 ;  /* 0x000000000000781c */ /* 0x000fe20003f2e808 */
[----:B------:R-:W-:-:S03]  /*da10*/  IMAD.MOV.U32 R5, RZ, RZ, 0x1 ;  /* 0x00000001ff057424 */ /* 0x000fc600078e00ff */
[----:B------:R-:W-:Y:S02]  /*da20*/  SEL R6, R15, R14, P0 ;  /* 0x0000000e0f067207 */ /* 0x000fe40000000000 */
[----:B------:R-:W-:-:S07]  /*da30*/  SEL R4, R14, R15, P1 ;  /* 0x0000000f0e047207 */ /* 0x000fce0000800000 */
.L_x_84:
[----:B------:R-:W-:Y:S05]  /*da40*/  BSYNC B1 ;  /* 0x0000000000017941 */ /* 0x000fea0003800000 */
.L_x_83:
[----:B------:R-:W-:-:S13]  /*da50*/  LOP3.LUT P0, RZ, R5, 0xff, RZ, 0xc0, !PT ;  /* 0x000000ff05ff7812 */ /* 0x000fda000780c0ff */
[----:B------:R-:W-:Y:S05]  /*da60*/  @P0 BRA `(.L_x_87) ;  /* 0xfffffff400280947 */ /* 0x000fea000383ffff */
[----:B------:R-:W-:Y:S05]  /*da70*/  BSYNC B0 ;  /* 0x0000000000007941 */ /* 0x000fea0003800000 */
.L_x_76:
[----:B------:R-:W-:-:S03]  /*da80*/  UMOV UR7, 0xffffffff ;  /* 0xffffffff00077882 */ /* 0x000fc60000000000 */
[----:B------:R-:W-:Y:S05]  /*da90*/  BRA.DIV UR7, `(.L_x_88) ;  /* 0x0000000607607947 */ /* 0x000fea000b800000 */
[----:B------:R-:W-:-:S13]  /*daa0*/  ELECT P6, URZ, PT ;  /* 0x00000000003f782f */ /* 0x000fda00038c0000 */
.L_x_104:
[----:B------:R-:W-:Y:S04]  /*dab0*/  BSSY B0, `(.L_x_89) ;  /* 0x000003e000007945 */ /* 0x000fe80003800000 */
[----:B------:R-:W-:Y:S05]  /*dac0*/  @!P6 BRA `(.L_x_90) ;  /* 0x0000000000f0e947 */ /* 0x000fea0003800000 */
[----:B------:R-:W-:-:S04]  /*dad0*/  ULOP3.LUT UR7, UR38, 0x2, URZ, 0xfc, !UPT ;  /* 0x0000000226077892 */ /* 0x000fc8000f8efc3f */
[----:B------:R-:W-:-:S06]  /*dae0*/  UISETP.NE.AND UP0, UPT, UR7, 0x3, UPT ;  /* 0x000000030700788c */ /* 0x000fcc000bf05270 */
[----:B------:R-:W-:-:S13]  /*daf0*/  PLOP3.LUT P0, PT, PT, PT, UP0, 0x80, 0x0 ;  /* 0x000000000000781c */ /* 0x000fda0003f0f008 */
[----:B------:R-:W-:Y:S05]  /*db00*/  @!P0 BRA `(.L_x_91) ;  /* 0x0000000000048947 */ /* 0x000fea0003800000 */
[----:B------:R-:W-:Y:S01]  /*db10*/  BPT.TRAP 0x1 ;  /* 0x000000040000795c */ /* 0x000fe20000300000 */
.L_x_91:
[----:B------:R-:W0:Y:S01]  /*db20*/  S2R R3, SR_CgaCtaId ;  /* 0x0000000000037919 */ /* 0x000e220000008800 */
[----:B------:R-:W-:-:S04]  /*db30*/  MOV R0, 0x400 ;  /* 0x0000040000007802 */ /* 0x000fc80000000f00 */
[----:B0-----:R-:W-:Y:S02]  /*db40*/  LEA R3, R3, R0, 0x18 ;  /* 0x0000000003037211 */ /* 0x001fe400078ec0ff */
[----:B------:R-:W-:-:S03]  /*db50*/  SHF.L.U32 R0, R10, 0x1f, RZ ;  /* 0x0000001f0a007819 */ /* 0x000fc600000006ff */
[----:B------:R-:W-:-:S04]  /*db60*/  VIADD R3, R3, 0x30 ;  /* 0x0000003003037836 */ /* 0x000fc80000000000 */
[C---:B------:R-:W-:Y:S02]  /*db70*/  IMAD R7, R12.reuse, 0x8, R3 ;  /* 0x000000080c077824 */ /* 0x040fe400078e0203 */
[----:B------:R-:W-:Y:S02]  /*db80*/  VIADD R12, R12, 0x1 ;  /* 0x000000010c0c7836 */ /* 0x000fe40000000000 */
[----:B------:R-:W0:Y:S03]  /*db90*/  SYNCS.PHASECHK.TRANS64.TRYWAIT P0, [R7+URZ], R0 ;  /* 0x00000000070075a7 */ /* 0x000e26000800017f */
[----:B------:R-:W-:-:S04]  /*dba0*/  ISETP.NE.AND P1, PT, R12, 0x6, PT ;  /* 0x000000060c00780c */ /* 0x000fc80003f25270 */
[----:B------:R-:W-:Y:S02]  /*dbb0*/  SEL R5, RZ, 0x1, P1 ;  /* 0x00000001ff057807 */ /* 0x000fe40000800000 */
[----:B------:R-:W-:Y:S02]  /*dbc0*/  SEL R12, R12, RZ, P1 ;  /* 0x000000ff0c0c7207 */ /* 0x000fe40000800000 */
[----:B------:R-:W-:-:S03]  /*dbd0*/  LOP3.LUT R5, R10, R5, RZ, 0x3c, !PT ;  /* 0x000000050a057212 */ /* 0x000fc600078e3cff */
[----:B------:R-:W-:Y:S01]  /*dbe0*/  IMAD R9, R12, 0x8, R3 ;  /* 0x000000080c097824 */ /* 0x000fe200078e0203 */
[----:B------:R-:W-:Y:S01]  /*dbf0*/  SHF.L.U32 R4, R5, 0x1f, RZ ;  /* 0x0000001f05047819 */ /* 0x000fe200000006ff */
[----:B0-----:R-:W-:Y:S06]  /*dc00*/  @!P0 BRA `(.L_x_92) ;  /* 0x0000000400248947 */ /* 0x001fec0003800000 */
.L_x_105:
[----:B------:R-:W1:Y:S01]  /*dc10*/  SYNCS.PHASECHK.TRANS64.TRYWAIT P0, [R9+URZ], R4 ;  /* 0x00000004090075a7 */ /* 0x000e62000800017f */
[----:B0-----:R-:W-:-:S05]  /*dc20*/  VIADD R0, R12, 0x1 ;  /* 0x000000010c007836 */ /* 0x001fca0000000000 */
[----:B------:R-:W-:-:S04]  /*dc30*/  ISETP.NE.AND P1, PT, R0, 0x6, PT ;  /* 0x000000060000780c */ /* 0x000fc80003f25270 */
[----:B------:R-:W-:Y:S02]  /*dc40*/  SEL R2, RZ, 0x1, P1 ;  /* 0x00000001ff027807 */ /* 0x000fe40000800000 */
[----:B------:R-:W-:Y:S02]  /*dc50*/  SEL R0, R0, RZ, P1 ;  /* 0x000000ff00007207 */ /* 0x000fe40000800000 */
[----:B------:R-:W-:-:S03]  /*dc60*/  LOP3.LUT R7, R5, R2, RZ, 0x3c, !PT ;  /* 0x0000000205077212 */ /* 0x000fc600078e3cff */
[----:B------:R-:W-:Y:S01]  /*dc70*/  IMAD R6, R0, 0x8, R3 ;  /* 0x0000000800067824 */ /* 0x000fe200078e0203 */
[----:B------:R-:W-:Y:S01]  /*dc80*/  SHF.L.U32 R5, R7, 0x1f, RZ ;  /* 0x0000001f07057819 */ /* 0x000fe200000006ff */
[----:B-1----:R-:W-:Y:S06]  /*dc90*/  @!P0 BRA `(.L_x_93) ;  /* 0x0000000400148947 */ /* 0x002fec0003800000 */
.L_x_106:
[----:B------:R-:W1:Y:S01]  /*dca0*/  SYNCS.PHASECHK.TRANS64.TRYWAIT P0, [R6+URZ], R5 ;  /* 0x00000005060075a7 */ /* 0x000e62000800017f */
[----:B------:R-:W-:-:S05]  /*dcb0*/  VIADD R0, R0, 0x1 ;  /* 0x0000000100007836 */ /* 0x000fca0000000000 */
[----:B------:R-:W-:-:S04]  /*dcc0*/  ISETP.NE.AND P1, PT, R0, 0x6, PT ;  /* 0x000000060000780c */ /* 0x000fc80003f25270 */
[----:B------:R-:W-:Y:S02]  /*dcd0*/  SEL R2, RZ, 0x1, P1 ;  /* 0x00000001ff027807 */ /* 0x000fe40000800000 */
[----:B------:R-:W-:Y:S02]  /*dce0*/  SEL R0, R0, RZ, P1 ;  /* 0x000000ff00007207 */ /* 0x000fe40000800000 */
[----:B------:R-:W-:-:S03]  /*dcf0*/  LOP3.LUT R7, R7, R2, RZ, 0x3c, !PT ;  /* 0x0000000207077212 */ /* 0x000fc600078e3cff */
[----:B0-----:R-:W-:Y:S01]  /*dd00*/  IMAD R9, R0, 0x8, R3 ;  /* 0x0000000800097824 */ /* 0x001fe200078e0203 */
[----:B------:R-:W-:Y:S01]  /*dd10*/  SHF.L.U32 R4, R7, 0x1f, RZ ;  /* 0x0000001f07047819 */ /* 0x000fe200000006ff */
[----:B-1----:R-:W-:Y:S06]  /*dd20*/  @!P0 BRA `(.L_x_94) ;  /* 0x0000000400048947 */ /* 0x002fec0003800000 */
.L_x_107:
        /* <DEDUP_REMOVED lines=9> */
.L_x_108:
[----:B------:R-:W1:Y:S01]  /*ddc0*/  SYNCS.PHASECHK.TRANS64.TRYWAIT P0, [R6+URZ], R5 ;  /* 0x00000005060075a7 */ /* 0x000e62000800017f */
[----:B------:R-:W-:-:S05]  /*ddd0*/  VIADD R0, R0, 0x1 ;  /* 0x0000000100007836 */ /* 0x000fca0000000000 */
[----:B------:R-:W-:-:S04]  /*dde0*/  ISETP.NE.AND P1, PT, R0, 0x6, PT ;  /* 0x000000060000780c */ /* 0x000fc80003f25270 */
[----:B------:R-:W-:Y:S02]  /*ddf0*/  SEL R2, RZ, 0x1, P1 ;  /* 0x00000001ff027807 */ /* 0x000fe40000800000 */
[----:B------:R-:W-:Y:S02]  /*de00*/  SEL R0, R0, RZ, P1 ;  /* 0x000000ff00007207 */ /* 0x000fe40000800000 */
[----:B------:R-:W-:Y:S01]  /*de10*/  LOP3.LUT R2, R7, R2, RZ, 0x3c, !PT ;  /* 0x0000000207027212 */ /* 0x000fe200078e3cff */
[----:B-1----:R-:W-:Y:S06]  /*de20*/  @!P0 BRA `(.L_x_96) ;  /* 0x0000000000ec8947 */ /* 0x002fec0003800000 */
.L_x_109:
[----:B------:R-:W-:Y:S01]  /*de30*/  IMAD R3, R0, 0x8, R3 ;  /* 0x0000000800037824 */ /* 0x000fe200078e0203 */
[----:B------:R-:W-:-:S07]  /*de40*/  SHF.L.U32 R0, R2, 0x1f, RZ ;  /* 0x0000001f02007819 */ /* 0x000fce00000006ff */
.L_x_97:
[----:B--2---:R2:W3:Y:S02]  /*de50*/  SYNCS.PHASECHK.TRANS64.TRYWAIT P0, [R3+URZ], R0 ;  /* 0x00000000030075a7 */ /* 0x0044e4000800017f */
[----:B---3--:R-:W-:Y:S05]  /*de60*/  @!P0 NANOSLEEP.SYNCS 0x989680 ;  /* 0x009896800000895d */ /* 0x008fea0003900000 */
[----:B------:R-:W3:Y:S02]  /*de70*/  @!P0 SYNCS.PHASECHK.TRANS64 P0, [R3+URZ], R0 ;  /* 0x00000000030085a7 */ /* 0x000ee4000800007f */
[----:B---3--:R-:W-:Y:S05]  /*de80*/  @!P0 BRA `(.L_x_97) ;  /* 0xfffffffc00f08947 */ /* 0x008fea000383ffff */
.L_x_90:
[----:B------:R-:W-:Y:S05]  /*de90*/  BSYNC B0 ;  /* 0x0000000000007941 */ /* 0x000fea0003800000 */
.L_x_89:
[----:B------:R-:W-:Y:S05]  /*dea0*/  EXIT ;  /* 0x000000000000794d */ /* 0x000fea0003800000 */
.L_x_21:
[----:B-1----:R1:W3:Y:S02]  /*deb0*/  SYNCS.PHASECHK.TRANS64.TRYWAIT P1, [R3+URZ], R0 ;  /* 0x00000000030075a7 */ /* 0x0022e4000802017f */
[----:B---3--:R-:W-:Y:S05]  /*dec0*/  @!P1 NANOSLEEP.SYNCS 0x989680 ;  /* 0x009896800000995d */ /* 0x008fea0003900000 */
[----:B------:R-:W3:Y:S02]  /*ded0*/  @!P1 SYNCS.PHASECHK.TRANS64 P1, [R3+URZ], R0 ;  /* 0x00000000030095a7 */ /* 0x000ee4000802007f */
[----:B---3--:R-:W-:Y:S05]  /*dee0*/  @!P1 BRA `(.L_x_21) ;  /* 0xfffffffc00f09947 */ /* 0x008fea000383ffff */
[----:B------:R-:W-:Y:S05]  /*def0*/  BRA `(.L_x_20) ;  /* 0xffffff3800107947 */ /* 0x000fea000383ffff */
.L_x_26:
[----:B-1----:R1:W3:Y:S02]  /*df00*/  SYNCS.PHASECHK.TRANS64.TRYWAIT P1, [R4+URZ], R3 ;  /* 0x00000003040075a7 */ /* 0x0022e4000802017f */
[----:B---3--:R-:W-:Y:S05]  /*df10*/  @!P1 NANOSLEEP.SYNCS 0x989680 ;  /* 0x009896800000995d */ /* 0x008fea0003900000 */
[----:B------:R-:W3:Y:S02]  /*df20*/  @!P1 SYNCS.PHASECHK.TRANS64 P1, [R4+URZ], R3 ;  /* 0x00000003040095a7 */ /* 0x000ee4000802007f */
[----:B---3--:R-:W-:Y:S05]  /*df30*/  @!P1 BRA `(.L_x_26) ;  /* 0xfffffffc00f09947 */ /* 0x008fea000383ffff */
[----:B------:R-:W-:Y:S05]  /*df40*/  BRA `(.L_x_25) ;  /* 0xffffff48001c7947 */ /* 0x000fea000383ffff */
.L_x_77:
[----:B------:R-:W-:Y:S01]  /*df50*/  BSSY B1, `(.L_x_98) ;  /* 0x0000006000017945 */ /* 0x000fe20003800000 */
[----:B------:R-:W-:-:S07]  /*df60*/  IMAD.MOV.U32 R15, RZ, RZ, -0x1 ;  /* 0xffffffffff0f7424 */ /* 0x000fce00078e00ff */
[----:B------:R-:W-:Y:S05]  /*df70*/  WARPSYNC.COLLECTIVE R15, `(.L_x_99) ;  /* 0x000000000f0c7348 */ /* 0x000fea0003c00000 */
[----:B------:R-:W-:Y:S02]  /*df80*/  ELECT P6, UR62, PT ;  /* 0x00000000003e782f */ /* 0x000fe400038c0000 */
[----:B------:R-:W-:Y:S01]  /*df90*/  MOV R14, UR62 ;  /* 0x0000003e000e7c02 */ /* 0x000fe20008000f00 */
[----:B------:R-:W-:Y:S10]  /*dfa0*/  ENDCOLLECTIVE ;  /* 0x000000000000791b */ /* 0x000ff40003800000 */
.L_x_99:
[----:B------:R-:W-:Y:S05]  /*dfb0*/  BSYNC B1 ;  /* 0x0000000000017941 */ /* 0x000fea0003800000 */
.L_x_98:
[----:B------:R-:W-:Y:S05]  /*dfc0*/  BRA `(.L_x_100) ;  /* 0xffffffec00dc7947 */ /* 0x000fea000383ffff */
.L_x_80:
[----:B-1----:R1:W2:Y:S02]  /*dfd0*/  SYNCS.PHASECHK.TRANS64.TRYWAIT P0, [R15+URZ+0x30], R6 ;  /* 0x000030060f0075a7 */ /* 0x0022a4000800017f */
[----:B--2---:R-:W-:Y:S05]  /*dfe0*/  @!P0 NANOSLEEP.SYNCS 0x989680 ;  /* 0x009896800000895d */ /* 0x004fea0003900000 */
[----:B------:R-:W2:Y:S02]  /*dff0*/  @!P0 SYNCS.PHASECHK.TRANS64 P0, [R15+URZ+0x30], R6 ;  /* 0x000030060f0085a7 */ /* 0x000ea4000800007f */
[----:B--2---:R-:W-:Y:S05]  /*e000*/  @!P0 BRA `(.L_x_80) ;  /* 0xfffffffc00f08947 */ /* 0x004fea000383ffff */
[----:B------:R-:W-:Y:S05]  /*e010*/  BRA `(.L_x_101) ;  /* 0xfffffff000187947 */ /* 0x000fea000383ffff */
.L_x_88:
[----:B------:R-:W-:Y:S01]  /*e020*/  BSSY B0, `(.L_x_102) ;  /* 0x0000006000007945 */ /* 0x000fe20003800000 */
[----:B------:R-:W-:-:S07]  /*e030*/  IMAD.MOV.U32 R15, RZ, RZ, -0x1 ;  /* 0xffffffffff0f7424 */ /* 0x000fce00078e00ff */
[----:B------:R-:W-:Y:S05]  /*e040*/  WARPSYNC.COLLECTIVE R15, `(.L_x_103) ;  /* 0x000000000f0c7348 */ /* 0x000fea0003c00000 */
[----:B------:R-:W-:Y:S02]  /*e050*/  ELECT P6, UR62, PT ;  /* 0x00000000003e782f */ /* 0x000fe400038c0000 */
[----:B------:R-:W-:Y:S01]  /*e060*/  MOV R14, UR62 ;  /* 0x0000003e000e7c02 */ /* 0x000fe20008000f00 */
[----:B------:R-:W-:Y:S10]  /*e070*/  ENDCOLLECTIVE ;  /* 0x000000000000791b */ /* 0x000ff40003800000 */
.L_x_103:
[----:B------:R-:W-:Y:S05]  /*e080*/  BSYNC B0 ;  /* 0x0000000000007941 */ /* 0x000fea0003800000 */
.L_x_102:
[----:B------:R-:W-:Y:S05]  /*e090*/  BRA `(.L_x_104) ;  /* 0xfffffff800847947 */ /* 0x000fea000383ffff */
.L_x_92:
[----:B0-----:R0:W1:Y:S02]  /*e0a0*/  SYNCS.PHASECHK.TRANS64.TRYWAIT P0, [R7+URZ], R0 ;  /* 0x00000000070075a7 */ /* 0x001064000800017f */
[----:B-1----:R-:W-:Y:S05]  /*e0b0*/  @!P0 NANOSLEEP.SYNCS 0x989680 ;  /* 0x009896800000895d */ /* 0x002fea0003900000 */
[----:B------:R-:W1:Y:S02]  /*e0c0*/  @!P0 SYNCS.PHASECHK.TRANS64 P0, [R7+URZ], R0 ;  /* 0x00000000070085a7 */ /* 0x000e64000800007f */
[----:B-1----:R-:W-:Y:S05]  /*e0d0*/  @!P0 BRA `(.L_x_92) ;  /* 0xfffffffc00f08947 */ /* 0x002fea000383ffff */
[----:B------:R-:W-:Y:S05]  /*e0e0*/  BRA `(.L_x_105) ;  /* 0xfffffff800c87947 */ /* 0x000fea000383ffff */
.L_x_93:
[----:B0-----:R0:W1:Y:S02]  /*e0f0*/  SYNCS.PHASECHK.TRANS64.TRYWAIT P0, [R9+URZ], R4 ;  /* 0x00000004090075a7 */ /* 0x001064000800017f */
[----:B-1----:R-:W-:Y:S05]  /*e100*/  @!P0 NANOSLEEP.SYNCS 0x989680 ;  /* 0x009896800000895d */ /* 0x002fea0003900000 */
[----:B------:R-:W1:Y:S02]  /*e110*/  @!P0 SYNCS.PHASECHK.TRANS64 P0, [R9+URZ], R4 ;  /* 0x00000004090085a7 */ /* 0x000e64000800007f */
[----:B-1----:R-:W-:Y:S05]  /*e120*/  @!P0 BRA `(.L_x_93) ;  /* 0xfffffffc00f08947 */ /* 0x002fea000383ffff */
[----:B------:R-:W-:Y:S05]  /*e130*/  BRA `(.L_x_106) ;  /* 0xfffffff800d87947 */ /* 0x000fea000383ffff */
.L_x_94:
[----:B0-----:R0:W1:Y:S02]  /*e140*/  SYNCS.PHASECHK.TRANS64.TRYWAIT P0, [R6+URZ], R5 ;  /* 0x00000005060075a7 */ /* 0x001064000800017f */
[----:B-1----:R-:W-:Y:S05]  /*e150*/  @!P0 NANOSLEEP.SYNCS 0x989680 ;  /* 0x009896800000895d */ /* 0x002fea0003900000 */
[----:B------:R-:W1:Y:S02]  /*e160*/  @!P0 SYNCS.PHASECHK.TRANS64 P0, [R6+URZ], R5 ;  /* 0x00000005060085a7 */ /* 0x000e64000800007f */
[----:B-1----:R-:W-:Y:S05]  /*e170*/  @!P0 BRA `(.L_x_94) ;  /* 0xfffffffc00f08947 */ /* 0x002fea000383ffff */
[----:B------:R-:W-:Y:S05]  /*e180*/  BRA `(.L_x_107) ;  /* 0xfffffff800e87947 */ /* 0x000fea000383ffff */
.L_x_95:
[----:B0-----:R0:W1:Y:S02]  /*e190*/  SYNCS.PHASECHK.TRANS64.TRYWAIT P0, [R9+URZ], R4 ;  /* 0x00000004090075a7 */ /* 0x001064000800017f */
[----:B-1----:R-:W-:Y:S05]  /*e1a0*/  @!P0 NANOSLEEP.SYNCS 0x989680 ;  /* 0x009896800000895d */ /* 0x002fea0003900000 */
[----:B------:R-:W1:Y:S02]  /*e1b0*/  @!P0 SYNCS.PHASECHK.TRANS64 P0, [R9+URZ], R4 ;  /* 0x00000004090085a7 */ /* 0x000e64000800007f */
[----:B-1----:R-:W-:Y:S05]  /*e1c0*/  @!P0 BRA `(.L_x_95) ;  /* 0xfffffffc00f08947 */ /* 0x002fea000383ffff */
[----:B------:R-:W-:Y:S05]  /*e1d0*/  BRA `(.L_x_108) ;  /* 0xfffffff800f87947 */ /* 0x000fea000383ffff */
.L_x_96:
[----:B-1----:R1:W2:Y:S02]  /*e1e0*/  SYNCS.PHASECHK.TRANS64.TRYWAIT P0, [R6+URZ], R5 ;  /* 0x00000005060075a7 */ /* 0x0022a4000800017f */
[----:B--2---:R-:W-:Y:S05]  /*e1f0*/  @!P0 NANOSLEEP.SYNCS 0x989680 ;  /* 0x009896800000895d */ /* 0x004fea0003900000 */
[----:B------:R-:W2:Y:S02]  /*e200*/  @!P0 SYNCS.PHASECHK.TRANS64 P0, [R6+URZ], R5 ;  /* 0x00000005060085a7 */ /* 0x000ea4000800007f */
[----:B--2---:R-:W-:Y:S05]  /*e210*/  @!P0 BRA `(.L_x_96) ;  /* 0xfffffffc00f08947 */ /* 0x004fea000383ffff */
[----:B------:R-:W-:Y:S05]  /*e220*/  BRA `(.L_x_109) ;  /* 0xfffffffc00007947 */ /* 0x000fea000383ffff */
.L_x_110:
[----:B------:R-:W-:-:S00]  /*e230*/  BRA `(.L_x_110) ;  /* 0xfffffffc00fc7947 */ /* 0x000fc0000383ffff */
[----:B------:R-:W-:-:S00]  /*e240*/  NOP ;  /* 0x0000000000007918 */ /* 0x000fc00000000000 */
        /* <DEDUP_REMOVED lines=11> */
.L_x_111:


//--------------------- .nv.global.init           --------------------------
	.section	.nv.global.init,"aw",@progbits
.nv.global.init:
	.type		$str$22,@object
	.size		$str$22,($str$23 - $str$22)
$str$22:
        /*0000*/ 	.byte	0x6b, 0x5f, 0x74, 0x69, 0x6c, 0x65, 0x5f, 0x63, 0x6f, 0x75, 0x6e, 0x74, 0x20, 0x3e, 0x3d, 0x20
        /*0010*/ 	.byte	0x31, 0x00
	.type		$str$23,@object
	.size		$str$23,(__unnamed_1 - $str$23)
$str$23:
        /*0012*/ 	.byte	0x2f, 0x74, 0x6d, 0x70, 0x2f, 0x63, 0x75, 0x74, 0x6c, 0x61, 0x73, 0x73, 0x5f, 0x73, 0x77, 0x65
        /*0022*/ 	.byte	0x65, 0x70, 0x5f, 0x73, 0x72, 0x63, 0x2f, 0x69, 0x6e, 0x63, 0x6c, 0x75, 0x64, 0x65, 0x2f, 0x63
        /*0032*/ 	.byte	0x75, 0x74, 0x6c, 0x61, 0x73, 0x73, 0x2f, 0x67, 0x65, 0x6d, 0x6d, 0x2f, 0x63, 0x6f, 0x6c, 0x6c
        /*0042*/ 	.byte	0x65, 0x63, 0x74, 0x69, 0x76, 0x65, 0x2f, 0x73, 0x6d, 0x39, 0x30, 0x5f, 0x6d, 0x6d, 0x61, 0x5f
        /*0052*/ 	.byte	0x74, 0x6d, 0x61, 0x5f, 0x67, 0x6d, 0x6d, 0x61, 0x5f, 0x73, 0x73, 0x5f, 0x77, 0x61, 0x72, 0x70
        /*0062*/ 	.byte	0x73, 0x70, 0x65, 0x63, 0x69, 0x61, 0x6c, 0x69, 0x7a, 0x65, 0x64, 0x2e, 0x68, 0x70, 0x70, 0x00
	.type		__unnamed_1,@object
	.size		__unnamed_1,(.L_0 - __unnamed_1)
__unnamed_1:
        /*0072*/ 	.byte	0x76, 0x6f, 0x69, 0x64, 0x20, 0x63, 0x75, 0x74, 0x6c, 0x61, 0x73, 0x73, 0x3a, 0x3a, 0x67, 0x65
        /* <DEDUP_REMOVED lines=172> */
        /*0b42*/ 	.byte	0x65, 0x6e, 0x74, 0x69, 0x74, 0x79, 0x5d, 0x00
.L_0:


//--------------------- .nv.shared._ZN7cutlass13device_kernelINS_4gemm6kernel13GemmUniversalIN4cute5tupleIJiiiiEEENS1_10collective13CollectiveMmaINS1_34MainloopSm90TmaGmmaWarpSpecializedILi6ENS5_IJNS4_1CILi2EEENSA_ILi1EEESC_EEENS1_35KernelTmaWarpSpecializedCooperativeEEENS5_IJNSA_ILi512EEENSA_ILi80EEENSA_ILi64EEEEEEaNS5_IJlSC_lEEEaSK_NS4_8TiledMMAINS4_8MMA_AtomIJNS4_4SM904GMMA26MMA_64x16x32_S32S8S8_SS_TNEEEENS4_6LayoutISD_NS5_IJSC_NSA_ILi0EEESS_EEEEENS5_IJNS4_10UnderscoreESV_SV_EEEEENS4_13SM90_TMA_LOADENS4_14ComposedLayoutINS4_7SwizzleILi2ELi4ELi3EEENS4_18smem_ptr_flag_bitsILi8EEENSR_INS5_IJNSA_ILi8EEESI_EEENS5_IJSI_SC_EEEEEEEvNS4_8identityENS4_23SM90_TMA_LOAD_MULTICASTES18_vS19_EENS_8epilogue10collective6detail29Sm90TmaWarpSpecializedAdapterINS1D_15DefaultEpilogueIaSK_SK_NS1C_6thread17LinearCombinationIaLi1EiiLNS1H_9ScaleType4KindE0ELNS_15FloatRoundStyleE2EaEENS1_15EpilogueDefaultEEEEEvvEEEEvNT_6ParamsE --------------------------
	.section	.nv.shared._ZN7cutlass13device_kernelINS_4gemm6kernel13GemmUniversalIN4cute5tupleIJiiiiEEENS1_10collective13CollectiveMmaINS1_34MainloopSm90TmaGmmaWarpSpecializedILi6ENS5_IJNS4_1CILi2EEENSA_ILi1EEESC_EEENS1_35KernelTmaWarpSpecializedCooperativeEEENS5_IJNSA_ILi512EEENSA_ILi80EEENSA_ILi64EEEEEEaNS5_IJlSC_lEEEaSK_NS4_8TiledMMAINS4_8MMA_AtomIJNS4_4SM904GMMA26MMA_64x16x32_S32S8S8_SS_TNEEEENS4_6LayoutISD_NS5_IJSC_NSA_ILi0EEESS_EEEEENS5_IJNS4_10UnderscoreESV_SV_EEEEENS4_13SM90_TMA_LOADENS4_14ComposedLayoutINS4_7SwizzleILi2ELi4ELi3EEENS4_18smem_ptr_flag_bitsILi8EEENSR_INS5_IJNSA_ILi8EEESI_EEENS5_IJSI_SC_EEEEEEEvNS4_8identityENS4_23SM90_TMA_LOAD_MULTICASTES18_vS19_EENS_8epilogue10collective6detail29Sm90TmaWarpSpecializedAdapterINS1D_15DefaultEpilogueIaSK_SK_NS1C_6thread17LinearCombinationIaLi1EiiLNS1H_9ScaleType4KindE0ELNS_15FloatRoundStyleE2EaEENS1_15EpilogueDefaultEEEEEvvEEEEvNT_6ParamsE,"aw",@nobits
	.sectionflags	@""
	.align	16
	.zero		1024


//--------------------- .nv.shared.reserved.0     --------------------------
	.section	.nv.shared.reserved.0,"aw",@nobits
	.weak		__nv_reservedSMEM_offset_0_alias
	.size		__nv_reservedSMEM_offset_0_alias, 0, 0
	.other		__nv_reservedSMEM_offset_0_alias,@"STO_CUDA_RESERVED_SHARED STV_DEFAULT"
__nv_reservedSMEM_offset_0_alias:
	.zero		0


//--------------------- .nv.global                --------------------------
	.section	.nv.global,"aw",@nobits
.nv.global:
	.type		_ZN39_INTERNAL_a5e55456_4_k_cu_bab5711b_35634cute1_E,@object
	.size		_ZN39_INTERNAL_a5e55456_4_k_cu_bab5711b_35634cute1_E,(_ZN39_INTERNAL_a5e55456_4_k_cu_bab5711b_35634cuda3std3__45__cpo6cbeginE - _ZN39_INTERNAL_a5e55456_4_k_cu_bab5711b_35634cute1_E)
_ZN39_INTERNAL_a5e55456_4_k_cu_bab5711b_35634cute1_E:
	.zero		1
	.type		_ZN39_INTERNAL_a5e55456_4_k_cu_bab5711b_35634cuda3std3__45__cpo6cbeginE,@object
	.size		_ZN39_INTERNAL_a5e55456_4_k_cu_bab5711b_35634cuda3std3__45__cpo6cbeginE,(_ZN39_INTERNAL_a5e55456_4_k_cu_bab5711b_35634cuda3std3__48in_placeE - _ZN39_INTERNAL_a5e55456_4_k_cu_bab5711b_35634cuda3std3__45__cpo6cbeginE)
_ZN39_INTERNAL_a5e55456_4_k_cu_bab5711b_35634cuda3std3__45__cpo6cbeginE:
	.zero		1
	.type		_ZN39_INTERNAL_a5e55456_4_k_cu_bab5711b_35634cuda3std3__48in_placeE,@object
	.size		_ZN39_INTERNAL_a5e55456_4_k_cu_bab5711b_35634cuda3std3__48in_placeE,(_ZN39_INTERNAL_a5e55456_4_k_cu_bab5711b_35634cuda3std6ranges3__45__cpo9iter_moveE - _ZN39_INTERNAL_a5e55456_4_k_cu_bab5711b_35634cuda3std3__48in_placeE)
_ZN39_INTERNAL_a5e55456_4_k_cu_bab5711b_35634cuda3std3__48in_placeE:
	.zero		1
	.type		_ZN39_INTERNAL_a5e55456_4_k_cu_bab5711b_35634cuda3std6ranges3__45__cpo9iter_moveE,@object
	.size		_ZN39_INTERNAL_a5e55456_4_k_cu_bab5711b_35634cuda3std6ranges3__45__cpo9iter_moveE,(_ZN39_INTERNAL_a5e55456_4_k_cu_bab5711b_35634cuda3std3__45__cpo5beginE - _ZN39_INTERNAL_a5e55456_4_k_cu_bab5711b_35634cuda3std6ranges3__45__cpo9iter_moveE)
_ZN39_INTERNAL_a5e55456_4_k_cu_bab5711b_35634cuda3std6ranges3__45__cpo9iter_moveE:
	.zero		1
	.type		_ZN39_INTERNAL_a5e55456_4_k_cu_bab5711b_35634cuda3std3__45__cpo5beginE,@object
	.size		_ZN39_INTERNAL_a5e55456_4_k_cu_bab5711b_35634cuda3std3__45__cpo5beginE,(_ZN39_INTERNAL_a5e55456_4_k_cu_bab5711b_35634cuda3std3__441_GLOBAL__N__a5e55456_4_k_cu_bab5711b_35636ignoreE - _ZN39_INTERNAL_a5e55456_4_k_cu_bab5711b_35634cuda3std3__45__cpo5beginE)
_ZN39_INTERNAL_a5e55456_4_k_cu_bab5711b_35634cuda3std3__45__cpo5beginE:
	.zero		1
	.type		_ZN39_INTERNAL_a5e55456_4_k_cu_bab5711b_35634cuda3std3__441_GLOBAL__N__a5e55456_4_k_cu_bab5711b_35636ignoreE,@object
	.size		_ZN39_INTERNAL_a5e55456_4_k_cu_bab5711b_35634cuda3std3__441_GLOBAL__N__a5e55456_4_k_cu_bab5711b_35636ignoreE,(_ZN39_INTERNAL_a5e55456_4_k_cu_bab5711b_35634cute7productE - _ZN39_INTERNAL_a5e55456_4_k_cu_bab5711b_35634cuda3std3__441_GLOBAL__N__a5e55456_4_k_cu_bab5711b_35636ignoreE)
_ZN39_INTERNAL_a5e55456_4_k_cu_bab5711b_35634cuda3std3__441_GLOBAL__N__a5e55456_4_k_cu_bab5711b_35636ignoreE:
	.zero		1
	.type		_ZN39_INTERNAL_a5e55456_4_k_cu_bab5711b_35634cute7productE,@object
	.size		_ZN39_INTERNAL_a5e55456_4_k_cu_bab5711b_35634cute7productE,(_ZN39_INTERNAL_a5e55456_4_k_cu_bab5711b_35634cuda3std3__45__cpo3endE - _ZN39_INTERNAL_a5e55456_4_k_cu_bab5711b_35634cute7productE)
_ZN39_INTERNAL_a5e55456_4_k_cu_bab5711b_35634cute7productE:
	.zero		1
	.type		_ZN39_INTERNAL_a5e55456_4_k_cu_bab5711b_35634cuda3std3__45__cpo3endE,@object
	.size		_ZN39_INTERNAL_a5e55456_4_k_cu_bab5711b_35634cuda3std3__45__cpo3endE,(_ZN39_INTERNAL_a5e55456_4_k_cu_bab5711b_35634cuda3std3__419piecewise_constructE - _ZN39_INTERNAL_a5e55456_4_k_cu_bab5711b_35634cuda3std3__45__cpo3endE)
_ZN39_INTERNAL_a5e55456_4_k_cu_bab5711b_35634cuda3std3__45__cpo3endE:
	.zero		1
	.type		_ZN39_INTERNAL_a5e55456_4_k_cu_bab5711b_35634cuda3std3__419piecewise_constructE,@object
	.size		_ZN39_INTERNAL_a5e55456_4_k_cu_bab5711b_35634cuda3std3__419piecewise_constructE,(_ZN39_INTERNAL_a5e55456_4_k_cu_bab5711b_35634cuda3std3__45__cpo4cendE - _ZN39_INTERNAL_a5e55456_4_k_cu_bab5711b_35634cuda3std3__419piecewise_constructE)
_ZN39_INTERNAL_a5e55456_4_k_cu_bab5711b_35634cuda3std3__419piecewise_constructE:
	.zero		1
	.type		_ZN39_INTERNAL_a5e55456_4_k_cu_bab5711b_35634cuda3std3__45__cpo4cendE,@object
	.size		_ZN39_INTERNAL_a5e55456_4_k_cu_bab5711b_35634cuda3std3__45__cpo4cendE,(_ZN39_INTERNAL_a5e55456_4_k_cu_bab5711b_35634cuda3std6ranges3__45__cpo4swapE - _ZN39_INTERNAL_a5e55456_4_k_cu_bab5711b_35634cuda3std3__45__cpo4cendE)
_ZN39_INTERNAL_a5e55456_4_k_cu_bab5711b_35634cuda3std3__45__cpo4cendE:
	.zero		1
	.type		_ZN39_INTERNAL_a5e55456_4_k_cu_bab5711b_35634cuda3std6ranges3__45__cpo4swapE,@object
	.size		_ZN39_INTERNAL_a5e55456_4_k_cu_bab5711b_35634cuda3std6ranges3__45__cpo4swapE,(.L_8 - _ZN39_INTERNAL_a5e55456_4_k_cu_bab5711b_35634cuda3std6ranges3__45__cpo4swapE)
_ZN39_INTERNAL_a5e55456_4_k_cu_bab5711b_35634cuda3std6ranges3__45__cpo4swapE:
	.zero		1
.L_8:


//--------------------- .nv.constant0._ZN7cutlass13device_kernelINS_4gemm6kernel13GemmUniversalIN4cute5tupleIJiiiiEEENS1_10collective13CollectiveMmaINS1_34MainloopSm90TmaGmmaWarpSpecializedILi6ENS5_IJNS4_1CILi2EEENSA_ILi1EEESC_EEENS1_35KernelTmaWarpSpecializedCooperativeEEENS5_IJNSA_ILi512EEENSA_ILi80EEENSA_ILi64EEEEEEaNS5_IJlSC_lEEEaSK_NS4_8TiledMMAINS4_8MMA_AtomIJNS4_4SM904GMMA26MMA_64x16x32_S32S8S8_SS_TNEEEENS4_6LayoutISD_NS5_IJSC_NSA_ILi0EEESS_EEEEENS5_IJNS4_10UnderscoreESV_SV_EEEEENS4_13SM90_TMA_LOADENS4_14ComposedLayoutINS4_7SwizzleILi2ELi4ELi3EEENS4_18smem_ptr_flag_bitsILi8EEENSR_INS5_IJNSA_ILi8EEESI_EEENS5_IJSI_SC_EEEEEEEvNS4_8identityENS4_23SM90_TMA_LOAD_MULTICASTES18_vS19_EENS_8epilogue10collective6detail29Sm90TmaWarpSpecializedAdapterINS1D_15DefaultEpilogueIaSK_SK_NS1C_6thread17LinearCombinationIaLi1EiiLNS1H_9ScaleType4KindE0ELNS_15FloatRoundStyleE2EaEENS1_15EpilogueDefaultEEEEEvvEEEEvNT_6ParamsE --------------------------
	.section	.nv.constant0._ZN7cutlass13device_kernelINS_4gemm6kernel13GemmUniversalIN4cute5tupleIJiiiiEEENS1_10collective13CollectiveMmaINS1_34MainloopSm90TmaGmmaWarpSpecializedILi6ENS5_IJNS4_1CILi2EEENSA_ILi1EEESC_EEENS1_35KernelTmaWarpSpecializedCooperativeEEENS5_IJNSA_ILi512EEENSA_ILi80EEENSA_ILi64EEEEEEaNS5_IJlSC_lEEEaSK_NS4_8TiledMMAINS4_8MMA_AtomIJNS4_4SM904GMMA26MMA_64x16x32_S32S8S8_SS_TNEEEENS4_6LayoutISD_NS5_IJSC_NSA_ILi0EEESS_EEEEENS5_IJNS4_10UnderscoreESV_SV_EEEEENS4_13SM90_TMA_LOADENS4_14ComposedLayoutINS4_7SwizzleILi2ELi4ELi3EEENS4_18smem_ptr_flag_bitsILi8EEENSR_INS5_IJNSA_ILi8EEESI_EEENS5_IJSI_SC_EEEEEEEvNS4_8identityENS4_23SM90_TMA_LOAD_MULTICASTES18_vS19_EENS_8epilogue10collective6detail29Sm90TmaWarpSpecializedAdapterINS1D_15DefaultEpilogueIaSK_SK_NS1C_6thread17LinearCombinationIaLi1EiiLNS1H_9ScaleType4KindE0ELNS_15FloatRoundStyleE2EaEENS1_15EpilogueDefaultEEEEEvvEEEEvNT_6ParamsE,"a",@progbits
	.sectionflags	@""
	.align	4
.nv.constant0._ZN7cutlass13device_kernelINS_4gemm6kernel13GemmUniversalIN4cute5tupleIJiiiiEEENS1_10collective13CollectiveMmaINS1_34MainloopSm90TmaGmmaWarpSpecializedILi6ENS5_IJNS4_1CILi2EEENSA_ILi1EEESC_EEENS1_35KernelTmaWarpSpecializedCooperativeEEENS5_IJNSA_ILi512EEENSA_ILi80EEENSA_ILi64EEEEEEaNS5_IJlSC_lEEEaSK_NS4_8TiledMMAINS4_8MMA_AtomIJNS4_4SM904GMMA26MMA_64x16x32_S32S8S8_SS_TNEEEENS4_6LayoutISD_NS5_IJSC_NSA_ILi0EEESS_EEEEENS5_IJNS4_10UnderscoreESV_SV_EEEEENS4_13SM90_TMA_LOADENS4_14ComposedLayoutINS4_7SwizzleILi2ELi4ELi3EEENS4_18smem_ptr_flag_bitsILi8EEENSR_INS5_IJNSA_ILi8EEESI_EEENS5_IJSI_SC_EEEEEEEvNS4_8identityENS4_23SM90_TMA_LOAD_MULTICASTES18_vS19_EENS_8epilogue10collective6detail29Sm90TmaWarpSpecializedAdapterINS1D_15DefaultEpilogueIaSK_SK_NS1C_6thread17LinearCombinationIaLi1EiiLNS1H_9ScaleType4KindE0ELNS_15FloatRoundStyleE2EaEENS1_15EpilogueDefaultEEEEEvvEEEEvNT_6ParamsE:
	.zero		1664


//--------------------- SYMBOLS --------------------------

	.type		.nv.reservedSmem.offset0,@object
	.size		.nv.reservedSmem.offset0,0x4
	.type		__assertfail,@function
